def gluon_wgmma(
    a_ptr,
    b_ptr,
    c_ptr,
    M,
    N,
    K,
    stride_am,
    stride_bk,
    stride_cm,
    BLOCK_M: gl.constexpr,
    BLOCK_N: gl.constexpr,
    BLOCK_K: gl.constexpr,
    DTYPE: gl.constexpr,
    A_LAYOUT: gl.constexpr,
    B_LAYOUT: gl.constexpr,
    C_LAYOUT: gl.constexpr,
    B_SHAPE: gl.constexpr,
    TRANS_B: gl.constexpr,
    NUM_BUFFERS: gl.constexpr,
    NUM_WARPS: gl.constexpr,
):
    a_desc = tma.make_tensor_descriptor(
        a_ptr, [M, K], [stride_am, 1], [BLOCK_M, BLOCK_K], A_LAYOUT
    )
    b_desc = tma.make_tensor_descriptor(
        b_ptr,
        [N, K] if TRANS_B else [K, N],
        [stride_bk, 1],
        B_SHAPE,
        B_LAYOUT,
    )
    c_desc = tma.make_tensor_descriptor(
        c_ptr, [M, N], [stride_cm, 1], [BLOCK_M, BLOCK_N], C_LAYOUT
    )

    a_bufs = gl.allocate_shared_memory(
        DTYPE, [NUM_BUFFERS, BLOCK_M, BLOCK_K], A_LAYOUT
    )
    b_bufs = gl.allocate_shared_memory(DTYPE, [NUM_BUFFERS] + B_SHAPE, B_LAYOUT)

    pid_m = gl.program_id(0)
    pid_n = gl.program_id(1)
    off_m = pid_m * BLOCK_M
    off_n = pid_n * BLOCK_N

    mma_layout: gl.constexpr = pick_wgmma_layout(DTYPE, BLOCK_M, BLOCK_N, NUM_WARPS)
    acc = warpgroup_mma_init(
        gl.zeros((BLOCK_M, BLOCK_N), dtype=gl.float32, layout=mma_layout)
    )

    bars = gl.allocate_shared_memory(
        gl.int64, [NUM_BUFFERS, 1], mbarrier.MBarrierLayout()
    )
    for i in gl.static_range(NUM_BUFFERS):
        mbarrier.init(bars.index(i), count=1)
    idx = 0
    phase = 0

    for k in range(0, K, BLOCK_K):
        a = a_bufs.index(idx)
        b = b_bufs.index(idx)
        bar = bars.index(idx)
        mbarrier.expect(bar, a_desc.block_type.nbytes + b_desc.block_type.nbytes)
        tma.async_copy_global_to_shared(a_desc, [off_m, k], bar, a)
        tma.async_copy_global_to_shared(
            b_desc, [off_n, k] if TRANS_B else [k, off_n], bar, b
        )
        mbarrier.wait(bar, phase=phase)

        if TRANS_B:
            b = b.permute((1, 0))
        acc = warpgroup_mma_wait(num_outstanding=0, deps=(acc,))
        acc = warpgroup_mma(a, b, acc, is_async=True)

        idx += 1
        if idx == NUM_BUFFERS:
            idx = 0
            phase ^= 1

    acc = warpgroup_mma_wait(num_outstanding=0, deps=(acc,))
    for i in gl.static_range(NUM_BUFFERS):
        mbarrier.invalidate(bars.index(i))

    c_smem = gl.allocate_shared_memory(DTYPE, [BLOCK_M, BLOCK_N], C_LAYOUT)
    c_smem.store(acc.to(DTYPE))
    fence_async_shared()
    tma.async_copy_shared_to_global(c_desc, [off_m, off_n], c_smem)
    tma.store_wait(pendings=0)

# config = {"BLOCK_K": 64, "BLOCK_M": 64, "BLOCK_N": 128, "arch": "sm_90", "dtype": "bf16", "num_buffers": 3, "num_warps": 4, "trans_b": 0}
# arch = sm_90


// ===== COMPILED SASS (sm_90a) =====

	.target	sm_90a

	.elftype	@"ET_EXEC"


//--------------------- .note.nv.tkinfo           --------------------------
	.section	.note.nv.tkinfo,"",@"SHT_NOTE"
	.sectionflags	@"SHF_NOTE_NV_TKINFO"
	.tkinfo
        /*0018*/ 	.word	0x00000002
        /*0030*/ 	.string	""
        /*0030*/ 	.string	"ptxas"
        /*0030*/ 	.string	"Cuda compilation tools, release 13.0, V13.0.88"
        /*0030*/ 	.string	"Build cuda_13.0.r13.0/compiler.36424714_0"
        /*0030*/ 	.string	"-v  -suppress-debug-info  -lineinfo  -arch sm_90a "



//--------------------- .note.nv.cuinfo           --------------------------
	.section	.note.nv.cuinfo,"",@"SHT_NOTE"
	.sectionflags	@"SHF_NOTE_NV_CUINFO"
        /*0018*/ 	.short	0x0002
        /*001a*/ 	.short	0x005a
        /*001c*/ 	.short	0x0082
	.zero		2


//--------------------- .nv.info                  --------------------------
	.section	.nv.info,"",@"SHT_CUDA_INFO"
	.align	4


	//----- nvinfo : EIATTR_REGCOUNT
	.align		4
        /*0000*/ 	.byte	0x04, 0x2f
        /*0002*/ 	.short	(.L_1 - .L_0)
	.align		4
.L_0:
        /*0004*/ 	.word	index@(gluon_wgmma)
        /*0008*/ 	.word	0x0000005a


	//----- nvinfo : EIATTR_FRAME_SIZE
	.align		4
.L_1:
        /*000c*/ 	.byte	0x04, 0x11
        /*000e*/ 	.short	(.L_3 - .L_2)
	.align		4
.L_2:
        /*0010*/ 	.word	index@(gluon_wgmma)
        /*0014*/ 	.word	0x00000000


	//----- nvinfo : EIATTR_MIN_STACK_SIZE
	.align		4
.L_3:
        /*0018*/ 	.byte	0x04, 0x12
        /*001a*/ 	.short	(.L_5 - .L_4)
	.align		4
.L_4:
        /*001c*/ 	.word	index@(gluon_wgmma)
        /*0020*/ 	.word	0x00000000
.L_5:


//--------------------- .nv.compat                --------------------------
	.section	.nv.compat,"",@"SHT_CUDA_COMPAT_INFO"
	.align	4
        /*0000*/ 	.byte	0x02, 0x09, 0x01, 0x00, 0x02, 0x02, 0x04, 0x00, 0x02, 0x05, 0x05, 0x00, 0x03, 0x07, 0x01, 0x01
        /*0010*/ 	.byte	0x02, 0x03, 0x03, 0x00, 0x02, 0x06, 0x01, 0x00, 0x04, 0x0b, 0x08, 0x00, 0x00, 0x00, 0x00, 0x00
        /*0020*/ 	.byte	0x00, 0x00, 0x00, 0x00


//--------------------- .nv.info.gluon_wgmma      --------------------------
	.section	.nv.info.gluon_wgmma,"",@"SHT_CUDA_INFO"
	.sectionflags	@""
	.align	4


	//----- nvinfo : EIATTR_CUDA_API_VERSION
	.align		4
        /*0000*/ 	.byte	0x04, 0x37
        /*0002*/ 	.short	(.L_7 - .L_6)
.L_6:
        /*0004*/ 	.word	0x00000082


	//----- nvinfo : EIATTR_KPARAM_INFO
	.align		4
.L_7:
        /*0008*/ 	.byte	0x04, 0x17
        /*000a*/ 	.short	(.L_9 - .L_8)
.L_8:
        /*000c*/ 	.word	0x00000000
        /*0010*/ 	.short	0x000a
        /*0012*/ 	.short	0x0048
        /*0014*/ 	.byte	0x00, 0xf4, 0x21, 0x00


	//----- nvinfo : EIATTR_KPARAM_INFO
	.align		4
.L_9:
        /*0018*/ 	.byte	0x04, 0x17
        /*001a*/ 	.short	(.L_11 - .L_10)
.L_10:
        /*001c*/ 	.word	0x00000000
        /*0020*/ 	.short	0x0009
        /*0022*/ 	.short	0x0040
        /*0024*/ 	.byte	0x00, 0xf4, 0x21, 0x00


	//----- nvinfo : EIATTR_KPARAM_INFO
	.align		4
.L_11:
        /*0028*/ 	.byte	0x04, 0x17
        /*002a*/ 	.short	(.L_13 - .L_12)
.L_12:
        /*002c*/ 	.word	0x00000000
        /*0030*/ 	.short	0x0008
        /*0032*/ 	.short	0x0038
        /*0034*/ 	.byte	0x00, 0xf0, 0x21, 0x00


	//----- nvinfo : EIATTR_KPARAM_INFO
	.align		4
.L_13:
        /*0038*/ 	.byte	0x04, 0x17
        /*003a*/ 	.short	(.L_15 - .L_14)
.L_14:
        /*003c*/ 	.word	0x00000000
        /*0040*/ 	.short	0x0007
        /*0042*/ 	.short	0x0030
        /*0044*/ 	.byte	0x00, 0xf0, 0x21, 0x00


	//----- nvinfo : EIATTR_KPARAM_INFO
	.align		4
.L_15:
        /*0048*/ 	.byte	0x04, 0x17
        /*004a*/ 	.short	(.L_17 - .L_16)
.L_16:
        /*004c*/ 	.word	0x00000000
        /*0050*/ 	.short	0x0006
        /*0052*/ 	.short	0x0028
        /*0054*/ 	.byte	0x00, 0xf0, 0x21, 0x00


	//----- nvinfo : EIATTR_KPARAM_INFO
	.align		4
.L_17:
        /*0058*/ 	.byte	0x04, 0x17
        /*005a*/ 	.short	(.L_19 - .L_18)
.L_18:
        /*005c*/ 	.word	0x00000000
        /*0060*/ 	.short	0x0005
        /*0062*/ 	.short	0x0020
        /*0064*/ 	.byte	0x00, 0xf0, 0x11, 0x00


	//----- nvinfo : EIATTR_KPARAM_INFO
	.align		4
.L_19:
        /*0068*/ 	.byte	0x04, 0x17
        /*006a*/ 	.short	(.L_21 - .L_20)
.L_20:
        /*006c*/ 	.word	0x00000000
        /*0070*/ 	.short	0x0004
        /*0072*/ 	.short	0x001c
        /*0074*/ 	.byte	0x00, 0xf0, 0x11, 0x00


	//----- nvinfo : EIATTR_KPARAM_INFO
	.align		4
.L_21:
        /*0078*/ 	.byte	0x04, 0x17
        /*007a*/ 	.short	(.L_23 - .L_22)
.L_22:
        /*007c*/ 	.word	0x00000000
        /*0080*/ 	.short	0x0003
        /*0082*/ 	.short	0x0018
        /*0084*/ 	.byte	0x00, 0xf0, 0x11, 0x00


	//----- nvinfo : EIATTR_KPARAM_INFO
	.align		4
.L_23:
        /*0088*/ 	.byte	0x04, 0x17
        /*008a*/ 	.short	(.L_25 - .L_24)
.L_24:
        /*008c*/ 	.word	0x00000000
        /*0090*/ 	.short	0x0002
        /*0092*/ 	.short	0x0010
        /*0094*/ 	.byte	0x00, 0xf4, 0x21, 0x00


	//----- nvinfo : EIATTR_KPARAM_INFO
	.align		4
.L_25:
        /*0098*/ 	.byte	0x04, 0x17
        /*009a*/ 	.short	(.L_27 - .L_26)
.L_26:
        /*009c*/ 	.word	0x00000000
        /*00a0*/ 	.short	0x0001
        /*00a2*/ 	.short	0x0008
        /*00a4*/ 	.byte	0x00, 0xf4, 0x21, 0x00


	//----- nvinfo : EIATTR_KPARAM_INFO
	.align		4
.L_27:
        /*00a8*/ 	.byte	0x04, 0x17
        /*00aa*/ 	.short	(.L_29 - .L_28)
.L_28:
        /*00ac*/ 	.word	0x00000000
        /*00b0*/ 	.short	0x0000
        /*00b2*/ 	.short	0x0000
        /*00b4*/ 	.byte	0x00, 0xf4, 0x21, 0x00


	//----- nvinfo : EIATTR_SPARSE_MMA_MASK
	.align		4
.L_29:
        /*00b8*/ 	.byte	0x03, 0x50
        /*00ba*/ 	.short	0x0000


	//----- nvinfo : EIATTR_MAXREG_COUNT
	.align		4
        /*00bc*/ 	.byte	0x03, 0x1b
        /*00be*/ 	.short	0x00ff


	//----- nvinfo : EIATTR_NUM_BARRIERS
	.align		4
        /*00c0*/ 	.byte	0x02, 0x4c
        /*00c2*/ 	.byte	0x01
	.zero		1


	//----- nvinfo : EIATTR_MERCURY_ISA_VERSION
	.align		4
        /*00c4*/ 	.byte	0x03, 0x5f
        /*00c6*/ 	.short	0x0101


	//----- nvinfo : EIATTR_INT_WARP_WIDE_INSTR_OFFSETS
	.align		4
        /*00c8*/ 	.byte	0x04, 0x31
        /*00ca*/ 	.short	(.L_31 - .L_30)


	//   ....[0]....
.L_30:
        /*00cc*/ 	.word	0x00001300


	//   ....[1]....
        /*00d0*/ 	.word	0x00001320


	//   ....[2]....
        /*00d4*/ 	.word	0x00001330


	//   ....[3]....
        /*00d8*/ 	.word	0x00001410


	//   ....[4]....
        /*00dc*/ 	.word	0x00001920


	//   ....[5]....
        /*00e0*/ 	.word	0x00001930


	//   ....[6]....
        /*00e4*/ 	.word	0x00001960


	//   ....[7]....
        /*00e8*/ 	.word	0x000019d0


	//   ....[8]....
        /*00ec*/ 	.word	0x00001e60


	//   ....[9]....
        /*00f0*/ 	.word	0x00001e80


	//----- nvinfo : EIATTR_COOP_GROUP_MASK_REGIDS
	.align		4
.L_31:
        /*00f4*/ 	.byte	0x04, 0x29
        /*00f6*/ 	.short	(.L_33 - .L_32)


	//   ....[0]....
.L_32:
        /*00f8*/ 	.word	0xffffffff


	//   ....[1]....
        /*00fc*/ 	.word	0xffffffff


	//   ....[2]....
        /*0100*/ 	.word	0xffffffff


	//----- nvinfo : EIATTR_COOP_GROUP_INSTR_OFFSETS
	.align		4
.L_33:
        /*0104*/ 	.byte	0x04, 0x28
        /*0106*/ 	.short	(.L_35 - .L_34)


	//   ....[0]....
.L_34:
        /*0108*/ 	.word	0x00000150


	//   ....[1]....
        /*010c*/ 	.word	0x00000720


	//   ....[2]....
        /*0110*/ 	.word	0x00000cd0


	//----- nvinfo : EIATTR_MBARRIER_INSTR_OFFSETS
	.align		4
.L_35:
        /*0114*/ 	.byte	0x04, 0x39
        /*0116*/ 	.short	(.L_37 - .L_36)


	//   ....[0]....
.L_36:
        /*0118*/ 	.word	0x00001490
        /*011c*/ 	.word	0x000000ff
        /*0120*/ 	.word	0x00012000
        /*0124*/ 	.short	0x0100
        /*0126*/ 	.byte	0x07
	.zero		1


	//   ....[1]....
        /*0128*/ 	.word	0x000015e0
        /*012c*/ 	.word	0x000000ff
        /*0130*/ 	.word	0x00012008
        /*0134*/ 	.short	0x0100
        /*0136*/ 	.byte	0x07
	.zero		1


	//   ....[2]....
        /*0138*/ 	.word	0x00001610
        /*013c*/ 	.word	0x000000ff
        /*0140*/ 	.word	0x00012010
        /*0144*/ 	.short	0x0100
        /*0146*/ 	.byte	0x07
	.zero		1


	//   ....[3]....
        /*0148*/ 	.word	0x00001a60
        /*014c*/ 	.word	0x000000ff
        /*0150*/ 	.word	0x00012000
        /*0154*/ 	.short	0x010a
        /*0156*/ 	.byte	0x06
	.zero		1


	//   ....[4]....
        /*0158*/ 	.word	0x00001dc0
        /*015c*/ 	.word	0x000000ff
        /*0160*/ 	.word	0x00012000
        /*0164*/ 	.short	0x0108
        /*0166*/ 	.byte	0x07
	.zero		1


	//   ....[5]....
        /*0168*/ 	.word	0x00001f20
        /*016c*/ 	.word	0x000000ff
        /*0170*/ 	.word	0x00012008
        /*0174*/ 	.short	0x0108
        /*0176*/ 	.byte	0x07
	.zero		1


	//   ....[6]....
        /*0178*/ 	.word	0x00002000
        /*017c*/ 	.word	0x000000ff
        /*0180*/ 	.word	0x00012010
        /*0184*/ 	.short	0x0108
        /*0186*/ 	.byte	0x07
	.zero		1


	//   ....[7]....
        /*0188*/ 	.word	0x00002170
        /*018c*/ 	.word	0x000000ff
        /*0190*/ 	.word	0x00012000
        /*0194*/ 	.short	0x010a
        /*0196*/ 	.byte	0x06
	.zero		1


	//----- nvinfo : EIATTR_NUM_MBARRIERS
	.align		4
.L_37:
        /*0198*/ 	.byte	0x03, 0x38
        /*019a*/ 	.short	0x0003


	//----- nvinfo : EIATTR_EXIT_INSTR_OFFSETS
	.align		4
        /*019c*/ 	.byte	0x04, 0x1c
        /*019e*/ 	.short	(.L_39 - .L_38)


	//   ....[0]....
.L_38:
        /*01a0*/ 	.word	0x00002160


	//----- nvinfo : EIATTR_REQNTID
	.align		4
.L_39:
        /*01a4*/ 	.byte	0x04, 0x10
        /*01a6*/ 	.short	(.L_41 - .L_40)
.L_40:
        /*01a8*/ 	.word	0x00000080
        /*01ac*/ 	.word	0x00000001
        /*01b0*/ 	.word	0x00000001


	//----- nvinfo : EIATTR_CRS_STACK_SIZE
	.align		4
.L_41:
        /*01b4*/ 	.byte	0x04, 0x1e
        /*01b6*/ 	.short	(.L_43 - .L_42)
.L_42:
        /*01b8*/ 	.word	0x00000000


	//----- nvinfo : EIATTR_CBANK_PARAM_SIZE
	.align		4
.L_43:
        /*01bc*/ 	.byte	0x03, 0x19
        /*01be*/ 	.short	0x0050


	//----- nvinfo : EIATTR_PARAM_CBANK
	.align		4
        /*01c0*/ 	.byte	0x04, 0x0a
        /*01c2*/ 	.short	(.L_45 - .L_44)
	.align		4
.L_44:
        /*01c4*/ 	.word	index@(.nv.constant0.gluon_wgmma)
        /*01c8*/ 	.short	0x0210
        /*01ca*/ 	.short	0x0050


	//----- nvinfo : EIATTR_SW_WAR
	.align		4
.L_45:
        /*01cc*/ 	.byte	0x04, 0x36
        /*01ce*/ 	.short	(.L_47 - .L_46)
.L_46:
        /*01d0*/ 	.word	0x00000008
.L_47:


//--------------------- .nv.callgraph             --------------------------
	.section	.nv.callgraph,"",@"SHT_CUDA_CALLGRAPH"
	.align	4
	.sectionentsize	8
	.align		4
        /*0000*/ 	.word	0x00000000
	.align		4
        /*0004*/ 	.word	0xffffffff
	.align		4
        /*0008*/ 	.word	0x00000000
	.align		4
        /*000c*/ 	.word	0xfffffffe
	.align		4
        /*0010*/ 	.word	0x00000000
	.align		4
        /*0014*/ 	.word	0xfffffffd
	.align		4
        /*0018*/ 	.word	0x00000000
	.align		4
        /*001c*/ 	.word	0xfffffffc


//--------------------- .text.gluon_wgmma         --------------------------
	.section	.text.gluon_wgmma,"ax",@progbits
	.align	128
        .global         gluon_wgmma
        .type           gluon_wgmma,@function
        .size           gluon_wgmma,(.L_x_52 - gluon_wgmma)
        .other          gluon_wgmma,@"STO_CUDA_ENTRY STV_DEFAULT"
gluon_wgmma:
.text.gluon_wgmma:
[----:B------:R-:W-:Y:S01]  /*0000*/  LDC R1, c[0x0][0x28] ;  /* 0x00000a00ff017b82 */ /* 0x000fe20000000800 */
[----:B------:R-:W1:Y:S07]  /*0010*/  S2R R0, SR_TID.X ;  /* 0x0000000000007919 */ /* 0x000e6e0000002100 */
[----:B------:R-:W2:Y:S01]  /*0020*/  S2UR UR4, SR_CgaCtaId ;  /* 0x00000000000479c3 */ /* 0x000ea20000008800 */
[----:B------:R-:W-:Y:S01]  /*0030*/  UMOV UR7, 0x400 ;  /* 0x0000040000077882 */ /* 0x000fe20000000000 */
[----:B------:R-:W-:Y:S01]  /*0040*/  ULDC UR6, c[0x0][0xc] ;  /* 0x0000030000067ab9 */ /* 0x000fe20000000800 */
[----:B------:R-:W-:Y:S01]  /*0050*/  ULDC.64 UR20, c[0x0][0x250] ;  /* 0x0000940000147ab9 */ /* 0x000fe20000000a00 */
[----:B------:R-:W-:Y:S04]  /*0060*/  BSSY B0, `(.L_x_0) ;  /* 0x000001e000007945 */ /* 0x000fe80003800000 */
[----:B------:R-:W3:Y:S08]  /*0070*/  LDC R3, c[0x0][0x228] ;  /* 0x00008a00ff037b82 */ /* 0x000ef00000000800 */
[----:B------:R-:W4:Y:S08]  /*0080*/  LDC R10, c[0x0][0x230] ;  /* 0x00008c00ff0a7b82 */ /* 0x000f300000000800 */
[----:B------:R-:W-:Y:S01]  /*0090*/  S2UR UR28, SR_CTAID.Y ;  /* 0x00000000001c79c3 */ /* 0x000fe20000002600 */
[----:B--2---:R-:W-:-:S03]  /*00a0*/  ULEA UR7, UR4, UR7, 0x18 ;  /* 0x0000000704077291 */ /* 0x004fc6000f8ec03f */
[----:B------:R-:W-:Y:S01]  /*00b0*/  ULDC UR4, c[0x0][0x10] ;  /* 0x0000040000047ab9 */ /* 0x000fe20000000800 */
[----:B-1----:R-:W-:-:S03]  /*00c0*/  LOP3.LUT R2, R0, 0x7f, RZ, 0xc0, !PT ;  /* 0x0000007f00027812 */ /* 0x002fc600078ec0ff */
[----:B------:R-:W1:Y:S01]  /*00d0*/  S2UR UR5, SR_CTAID.Z ;  /* 0x00000000000579c3 */ /* 0x000e620000002700 */
[----:B---3--:R-:W-:Y:S01]  /*00e0*/  VIADD R3, R3, 0xffffffff ;  /* 0xffffffff03037836 */ /* 0x008fe20000000000 */
[C---:B------:R-:W-:Y:S02]  /*00f0*/  ISETP.GE.U32.AND P0, PT, R2.reuse, 0x20, PT ;  /* 0x000000200200780c */ /* 0x040fe40003f06070 */
[C---:B------:R-:W-:Y:S02]  /*0100*/  ISETP.NE.U32.AND P2, PT, R2.reuse, RZ, PT ;  /* 0x000000ff0200720c */ /* 0x040fe40003f45070 */
[----:B------:R-:W-:Y:S02]  /*0110*/  LEA R12, R2, UR7, 0x2 ;  /* 0x00000007020c7c11 */ /* 0x000fe4000f8e10ff */
[----:B------:R-:W2:Y:S01]  /*0120*/  S2UR UR29, SR_CTAID.X ;  /* 0x00000000001d79c3 */ /* 0x000ea20000002500 */
[----:B----4-:R-:W-:-:S06]  /*0130*/  VIADD R11, R10, 0xffffffff ;  /* 0xffffffff0a0b7836 */ /* 0x010fcc0000000000 */
[----:B------:R3:W-:Y:S01]  /*0140*/  @!P0 STS [R12], RZ ;  /* 0x000000ff0c008388 */ /* 0x0007e20000000800 */
[----:B------:R-:W-:-:S03]  /*0150*/  NOP ;  /* 0x0000000000007918 */ /* 0x000fc60000000000 */
[----:B------:R3:W-:Y:S01]  /*0160*/  @!P2 STS [UR7+0x24], R3 ;  /* 0x00002403ff00a988 */ /* 0x0007e20008000807 */
[----:B-1----:R-:W-:-:S03]  /*0170*/  UIMAD UR4, UR5, UR4, UR28 ;  /* 0x00000004050472a4 */ /* 0x002fc6000f8e021c */
[----:B------:R3:W-:Y:S01]  /*0180*/  @!P2 STS [UR7+0x20], R11 ;  /* 0x0000200bff00a988 */ /* 0x0007e20008000807 */
[----:B--2---:R-:W-:-:S04]  /*0190*/  UIMAD UR4, UR4, UR6, UR29 ;  /* 0x00000006040472a4 */ /* 0x004fc8000f8e021d */
[----:B------:R-:W-:-:S04]  /*01a0*/  UIMAD UR4, UR4, 0x180, URZ ;  /* 0x00000180040478a4 */ /* 0x000fc8000f8e023f */
[----:B------:R-:W-:-:S04]  /*01b0*/  UIADD3 UR16, UP0, UR4, UR20, URZ ;  /* 0x0000001404107290 */ /* 0x000fc8000ff1e03f */
[----:B------:R-:W-:Y:S01]  /*01c0*/  ULEA.HI.X.SX32 UR17, UR4, UR21, 0x1, UP0 ;  /* 0x0000001504117291 */ /* 0x000fe200080f0e3f */
[----:B---3--:R-:W-:Y:S11]  /*01d0*/  @P2 BRA `(.L_x_1) ;  /* 0x0000000000182947 */ /* 0x008ff60003800000 */
[----:B------:R-:W1:Y:S01]  /*01e0*/  LDS R4, [UR7+0x8] ;  /* 0x00000807ff047984 */ /* 0x000e620008000800 */
[----:B------:R-:W2:Y:S01]  /*01f0*/  LDC.64 R6, c[0x0][0x210] ;  /* 0x00008400ff067b82 */ /* 0x000ea20000000a00 */
[----:B------:R-:W-:Y:S02]  /*0200*/  IMAD.MOV.U32 R5, RZ, RZ, 0x70 ;  /* 0x00000070ff057424 */ /* 0x000fe400078e00ff */
[----:B--2---:R2:W-:Y:S03]  /*0210*/  STS.64 [UR7], R6 ;  /* 0x00000006ff007988 */ /* 0x0045e60008000a07 */
[----:B-1----:R-:W-:-:S05]  /*0220*/  LOP3.LUT R4, R4, 0x10, R5, 0xd8, !PT ;  /* 0x0000001004047812 */ /* 0x002fca00078ed805 */
[----:B------:R2:W-:Y:S02]  /*0230*/  STS [UR7+0x8], R4 ;  /* 0x00000804ff007988 */ /* 0x0005e40008000807 */
.L_x_1:
[----:B------:R-:W-:Y:S05]  /*0240*/  BSYNC B0 ;  /* 0x0000000000007941 */ /* 0x000fea0003800000 */
.L_x_0:
[----:B------:R-:W-:Y:S04]  /*0250*/  BSSY B0, `(.L_x_2) ;  /* 0x000000a000007945 */ /* 0x000fe80003800000 */
[----:B------:R-:W-:Y:S05]  /*0260*/  @P2 BRA `(.L_x_3) ;  /* 0x0000000000202947 */ /* 0x000fea0003800000 */
[----:B--2---:R-:W1:Y:S01]  /*0270*/  LDS R4, [UR7+0x34] ;  /* 0x00003407ff047984 */ /* 0x004e620008000800 */
[----:B------:R-:W-:Y:S02]  /*0280*/  IMAD.MOV.U32 R5, RZ, RZ, 0x3f000000 ;  /* 0x3f000000ff057424 */ /* 0x000fe400078e00ff */
[----:B------:R-:W-:Y:S01]  /*0290*/  @!P2 IMAD.MOV.U32 R6, RZ, RZ, 0x3f ;  /* 0x0000003fff06a424 */ /* 0x000fe200078e00ff */
[----:B------:R-:W2:Y:S02]  /*02a0*/  @!P2 LDS R7, [UR7+0x38] ;  /* 0x00003807ff07a984 */ /* 0x000ea40008000800 */
[----:B-1----:R-:W-:Y:S02]  /*02b0*/  LOP3.LUT R4, R4, 0xff000000, R5, 0xb8, !PT ;  /* 0xff00000004047812 */ /* 0x002fe400078eb805 */
[----:B--2---:R-:W-:-:S03]  /*02c0*/  @!P2 LOP3.LUT R5, R7, 0xff, R6, 0xb8, !PT ;  /* 0x000000ff0705a812 */ /* 0x004fc600078eb806 */
[----:B------:R1:W-:Y:S04]  /*02d0*/  STS [UR7+0x34], R4 ;  /* 0x00003404ff007988 */ /* 0x0003e80008000807 */
[----:B------:R1:W-:Y:S02]  /*02e0*/  @!P2 STS [UR7+0x38], R5 ;  /* 0x00003805ff00a988 */ /* 0x0003e40008000807 */
.L_x_3:
[----:B------:R-:W-:Y:S05]  /*02f0*/  BSYNC B0 ;  /* 0x0000000000007941 */ /* 0x000fea0003800000 */
.L_x_2:
[----:B------:R-:W-:Y:S04]  /*0300*/  BSSY B0, `(.L_x_4) ;  /* 0x000000e000007945 */ /* 0x000fe80003800000 */
[----:B------:R-:W-:Y:S05]  /*0310*/  @P2 BRA `(.L_x_5) ;  /* 0x0000000000302947 */ /* 0x000fea0003800000 */
[----:B-1----:R-:W1:Y:S01]  /*0320*/  LDS R5, [UR7+0x34] ;  /* 0x00003407ff057984 */ /* 0x002e620008000800 */
[----:B--2---:R-:W2:Y:S03]  /*0330*/  LDC.64 R6, c[0x0][0x238] ;  /* 0x00008e00ff067b82 */ /* 0x004ea60000000a00 */
[----:B------:R-:W3:Y:S01]  /*0340*/  LDS R4, [UR7+0x1c] ;  /* 0x00001c07ff047984 */ /* 0x000ee20008000800 */
[C---:B--2---:R-:W-:Y:S01]  /*0350*/  SHF.L.U64.HI R7, R6.reuse, 0x1, R7 ;  /* 0x0000000106077819 */ /* 0x044fe20000010207 */
[----:B------:R-:W-:-:S03]  /*0360*/  IMAD.SHL.U32 R6, R6, 0x2, RZ ;  /* 0x0000000206067824 */ /* 0x000fc600078e00ff */
[--C-:B------:R-:W-:Y:S02]  /*0370*/  SHF.R.U32.HI R9, RZ, 0x4, R7.reuse ;  /* 0x00000004ff097819 */ /* 0x100fe40000011607 */
[----:B------:R-:W-:-:S05]  /*0380*/  SHF.R.U64 R6, R6, 0x4, R7 ;  /* 0x0000000406067819 */ /* 0x000fca0000001207 */
[----:B------:R4:W-:Y:S01]  /*0390*/  STS [UR7+0xc], R6 ;  /* 0x00000c06ff007988 */ /* 0x0009e20008000807 */
[----:B-1----:R-:W-:Y:S02]  /*03a0*/  LOP3.LUT R5, R5, 0x7, RZ, 0xb8, !PT ;  /* 0x0000000705057812 */ /* 0x002fe400078eb8ff */
[----:B---3--:R-:W-:-:S03]  /*03b0*/  LOP3.LUT R4, R4, 0xf, R9, 0xb8, !PT ;  /* 0x0000000f04047812 */ /* 0x008fc600078eb809 */
[----:B------:R4:W-:Y:S04]  /*03c0*/  STS [UR7+0x34], R5 ;  /* 0x00003405ff007988 */ /* 0x0009e80008000807 */
[----:B------:R4:W-:Y:S02]  /*03d0*/  STS [UR7+0x1c], R4 ;  /* 0x00001c04ff007988 */ /* 0x0009e40008000807 */
.L_x_5:
[----:B------:R-:W-:Y:S05]  /*03e0*/  BSYNC B0 ;  /* 0x0000000000007941 */ /* 0x000fea0003800000 */
.L_x_4:
[----:B------:R-:W-:Y:S04]  /*03f0*/  BSSY B1, `(.L_x_6) ;  /* 0x000001b000017945 */ /* 0x000fe80003800000 */
[----:B------:R-:W-:Y:S01]  /*0400*/  BSSY B0, `(.L_x_7) ;  /* 0x0000016000007945 */ /* 0x000fe20003800000 */
[----:B--2---:R-:W-:-:S03]  /*0410*/  IMAD.MOV.U32 R7, RZ, RZ, RZ ;  /* 0x000000ffff077224 */ /* 0x004fc600078e00ff */
[----:B------:R-:W-:Y:S05]  /*0420*/  @P2 BRA `(.L_x_8) ;  /* 0x0000000000202947 */ /* 0x000fea0003800000 */
[----:B-1--4-:R-:W1:Y:S02]  /*0430*/  LDS R4, [UR7+0x34] ;  /* 0x00003407ff047984 */ /* 0x012e640008000800 */
[----:B-1----:R-:W-:-:S05]  /*0440*/  LOP3.LUT R4, R4, 0x38, RZ, 0xb8, !PT ;  /* 0x0000003804047812 */ /* 0x002fca00078eb8ff */
[----:B------:R1:W-:Y:S01]  /*0450*/  STS [UR7+0x34], R4 ;  /* 0x00003404ff007988 */ /* 0x0003e20008000807 */
[----:B------:R-:W-:Y:S05]  /*0460*/  @P2 BRA `(.L_x_9) ;  /* 0x0000000000202947 */ /* 0x000fea0003800000 */
[----:B-1----:R-:W1:Y:S01]  /*0470*/  LDS R4, [UR7+0x8] ;  /* 0x00000807ff047984 */ /* 0x002e620008000800 */
[----:B------:R-:W-:-:S05]  /*0480*/  IMAD.MOV.U32 R5, RZ, RZ, 0x780 ;  /* 0x00000780ff057424 */ /* 0x000fca00078e00ff */
[----:B-1----:R-:W-:-:S05]  /*0490*/  LOP3.LUT R4, R4, 0x500, R5, 0xd8, !PT ;  /* 0x0000050004047812 */ /* 0x002fca00078ed805 */
[----:B------:R2:W-:Y:S02]  /*04a0*/  STS [UR7+0x8], R4 ;  /* 0x00000804ff007988 */ /* 0x0005e40008000807 */
.L_x_8:
[----:B------:R-:W-:Y:S05]  /*04b0*/  @P2 BRA `(.L_x_10) ;  /* 0x0000000000282947 */ /* 0x000fea0003800000 */
[----:B-12-4-:R-:W1:Y:S02]  /*04c0*/  LDS R4, [UR7+0x8] ;  /* 0x00000807ff047984 */ /* 0x016e640008000800 */
[----:B-1----:R-:W-:-:S05]  /*04d0*/  LOP3.LUT R4, R4, 0x1800, RZ, 0xb8, !PT ;  /* 0x0000180004047812 */ /* 0x002fca00078eb8ff */
[----:B------:R2:W-:Y:S02]  /*04e0*/  STS [UR7+0x8], R4 ;  /* 0x00000804ff007988 */ /* 0x0005e40008000807 */
.L_x_9:
[----:B------:R-:W-:Y:S05]  /*04f0*/  @P2 BREAK B0 ;  /* 0x0000000000002942 */ /* 0x000fea0003800000 */
[----:B------:R-:W-:Y:S05]  /*0500*/  @P2 BRA `(.L_x_11) ;  /* 0x0000000000242947 */ /* 0x000fea0003800000 */
[----:B------:R-:W3:Y:S01]  /*0510*/  LDS R5, [UR7+0x8] ;  /* 0x00000807ff057984 */ /* 0x000ee20008000800 */
[----:B-12---:R-:W-:-:S05]  /*0520*/  IMAD.MOV.U32 R4, RZ, RZ, 0x6000 ;  /* 0x00006000ff047424 */ /* 0x006fca00078e00ff */
[----:B---3--:R-:W-:-:S04]  /*0530*/  LOP3.LUT R4, R5, 0x6000, R4, 0xd8, !PT ;  /* 0x0000600005047812 */ /* 0x008fc800078ed804 */
[----:B------:R-:W-:-:S05]  /*0540*/  LOP3.LUT R4, R4, 0x400000, RZ, 0xb8, !PT ;  /* 0x0040000004047812 */ /* 0x000fca00078eb8ff */
[----:B------:R3:W-:Y:S02]  /*0550*/  STS [UR7+0x8], R4 ;  /* 0x00000804ff007988 */ /* 0x0007e40008000807 */
.L_x_10:
[----:B------:R-:W-:Y:S05]  /*0560*/  BSYNC B0 ;  /* 0x0000000000007941 */ /* 0x000fea0003800000 */
.L_x_7:
[----:B-1234-:R-:W1:Y:S02]  /*0570*/  @!P2 LDS R4, [UR7+0x8] ;  /* 0x00000807ff04a984 */ /* 0x01ee640008000800 */
[----:B-1----:R-:W-:-:S05]  /*0580*/  @!P2 LOP3.LUT R4, R4, 0x8000, RZ, 0xb8, !PT ;  /* 0x000080000404a812 */ /* 0x002fca00078eb8ff */
[----:B------:R3:W-:Y:S02]  /*0590*/  @!P2 STS [UR7+0x8], R4 ;  /* 0x00000804ff00a988 */ /* 0x0007e40008000807 */
.L_x_11:
[----:B------:R-:W-:Y:S05]  /*05a0*/  BSYNC B1 ;  /* 0x0000000000017941 */ /* 0x000fea0003800000 */
.L_x_6:
[----:B------:R-:W-:Y:S05]  /*05b0*/  WARPSYNC.ALL ;  /* 0x0000000000007948 */ /* 0x000fea0003800000 */
[----:B------:R-:W4:Y:S02]  /*05c0*/  LDC R6, c[0x0][0x22c] ;  /* 0x00008b00ff067b82 */ /* 0x000f240000000800 */
[----:B----4-:R-:W-:Y:S01]  /*05d0*/  VIADD R6, R6, 0xffffffff ;  /* 0xffffffff06067836 */ /* 0x010fe20000000000 */
[----:B------:R-:W-:Y:S06]  /*05e0*/  @P0 BRA `(.L_x_12) ;  /* 0x0000000000280947 */ /* 0x000fec0003800000 */
[----:B-123--:R-:W1:Y:S01]  /*05f0*/  S2R R4, SR_LANEID ;  /* 0x0000000000047919 */ /* 0x00ee620000000000 */
[----:B------:R-:W-:Y:S05]  /*0600*/  WARPSYNC.ALL ;  /* 0x0000000000007948 */ /* 0x000fea0003800000 */
[----:B-1----:R-:W-:-:S05]  /*0610*/  IMAD.SHL.U32 R8, R4, 0x4, RZ ;  /* 0x0000000404087824 */ /* 0x002fca00078e00ff */
[----:B------:R-:W1:Y:S01]  /*0620*/  LDS R9, [R8+UR7] ;  /* 0x0000000708097984 */ /* 0x000e620008000800 */
[----:B------:R-:W-:-:S05]  /*0630*/  IADD3 R4, P1, R8, UR16, RZ ;  /* 0x0000001008047c10 */ /* 0x000fca000ff3e0ff */
[----:B------:R-:W-:-:S05]  /*0640*/  IMAD.X R5, RZ, RZ, UR17, P1 ;  /* 0x00000011ff057e24 */ /* 0x000fca00088e06ff */
[----:B-1----:R4:W5:Y:S01]  /*0650*/  ATOMG.E.EXCH.STRONG.GPU PT, RZ, [R4], R9 ;  /* 0x0000000904ff73a8 */ /* 0x00296200041ee100 */
[----:B------:R-:W-:-:S04]  /*0660*/  DEPBAR {5,4,3,2,1,0} ;  /* 0x0000003f0000791a */ /* 0x000fc80000000000 */
[----:B------:R4:W-:Y:S01]  /*0670*/  UTMACCTL.IV [UR16] ;  /* 0x00000000100079b9 */ /* 0x0009e20008000000 */
[----:B------:R-:W-:Y:S01]  /*0680*/  NOP ;  /* 0x0000000000007918 */ /* 0x000fe20000000000 */
.L_x_12:
[----:B------:R-:W-:Y:S05]  /*0690*/  @P0 BRA `(.L_x_13) ;  /* 0x00000000000c0947 */ /* 0x000fea0003800000 */
[----:B------:R0:W-:Y:S01]  /*06a0*/  UTMACMDFLUSH ;  /* 0x00000000000079b7 */ /* 0x0001e20000000000 */
[----:B------:R-:W-:Y:S05]  /*06b0*/  @P0 BRA `(.L_x_13) ;  /* 0x0000000000040947 */ /* 0x000fea0003800000 */
[----:B------:R-:W-:-:S04]  /*06c0*/  DEPBAR.LE SB0, 0x0 ;  /* 0x000080000000791a */ /* 0x000fc80000000000 */
.L_x_13:
[----:B------:R-:W-:Y:S05]  /*06d0*/  WARPSYNC.ALL ;  /* 0x0000000000007948 */ /* 0x000fea0003800000 */
[----:B-----5:R-:W-:Y:S06]  /*06e0*/  BAR.SYNC.DEFER_BLOCKING 0x0 ;  /* 0x0000000000007b1d */ /* 0x020fec0000010000 */
[----:B------:R-:W-:Y:S02]  /*06f0*/  BSSY B1, `(.L_x_14) ;  /* 0x000000b000017945 */ /* 0x000fe40003800000 */
[----:B------:R-:W-:Y:S06]  /*0700*/  BAR.SYNC.DEFER_BLOCKING 0x0 ;  /* 0x0000000000007b1d */ /* 0x000fec0000010000 */
[----:B------:R5:W-:Y:S01]  /*0710*/  @!P0 STS [R12], RZ ;  /* 0x000000ff0c008388 */ /* 0x000be20000000800 */
[----:B------:R-:W-:Y:S01]  /*0720*/  NOP ;  /* 0x0000000000007918 */ /* 0x000fe20000000000 */
[----:B------:R-:W-:Y:S05]  /*0730*/  @P2 BRA `(.L_x_15) ;  /* 0x0000000000182947 */ /* 0x000fea0003800000 */
[----:B-1234-:R-:W1:Y:S01]  /*0740*/  LDS R4, [UR7+0x8] ;  /* 0x00000807ff047984 */ /* 0x01ee620008000800 */
[----:B------:R-:W2:Y:S01]  /*0750*/  LDC.64 R8, c[0x0][0x218] ;  /* 0x00008600ff087b82 */ /* 0x000ea20000000a00 */
[----:B------:R-:W-:Y:S02]  /*0760*/  IMAD.MOV.U32 R5, RZ, RZ, 0x70 ;  /* 0x00000070ff057424 */ /* 0x000fe400078e00ff */
[----:B--2---:R2:W-:Y:S03]  /*0770*/  STS.64 [UR7], R8 ;  /* 0x00000008ff007988 */ /* 0x0045e60008000a07 */
[----:B-1----:R-:W-:-:S05]  /*0780*/  LOP3.LUT R4, R4, 0x10, R5, 0xd8, !PT ;  /* 0x0000001004047812 */ /* 0x002fca00078ed805 */
[----:B------:R2:W-:Y:S02]  /*0790*/  STS [UR7+0x8], R4 ;  /* 0x00000804ff007988 */ /* 0x0005e40008000807 */
.L_x_15:
[----:B----4-:R-:W-:Y:S05]  /*07a0*/  BSYNC B1 ;  /* 0x0000000000017941 */ /* 0x010fea0003800000 */
.L_x_14:
[----:B------:R-:W-:Y:S04]  /*07b0*/  BSSY B1, `(.L_x_16) ;  /* 0x000000a000017945 */ /* 0x000fe80003800000 */
[----:B------:R-:W-:Y:S05]  /*07c0*/  @P2 BRA `(.L_x_17) ;  /* 0x0000000000202947 */ /* 0x000fea0003800000 */
[----:B-123--:R-:W1:Y:S01]  /*07d0*/  LDS R4, [UR7+0x34] ;  /* 0x00003407ff047984 */ /* 0x00ee620008000800 */
[----:B------:R-:W-:Y:S02]  /*07e0*/  IMAD.MOV.U32 R9, RZ, RZ, 0x3f000000 ;  /* 0x3f000000ff097424 */ /* 0x000fe400078e00ff */
[----:B------:R-:W-:Y:S01]  /*07f0*/  @!P2 IMAD.MOV.U32 R8, RZ, RZ, 0x3f ;  /* 0x0000003fff08a424 */ /* 0x000fe200078e00ff */
[----:B------:R-:W2:Y:S02]  /*0800*/  @!P2 LDS R5, [UR7+0x38] ;  /* 0x00003807ff05a984 */ /* 0x000ea40008000800 */
[----:B-1----:R-:W-:Y:S02]  /*0810*/  LOP3.LUT R4, R4, 0xff000000, R9, 0xb8, !PT ;  /* 0xff00000004047812 */ /* 0x002fe400078eb809 */
[----:B--2---:R-:W-:-:S03]  /*0820*/  @!P2 LOP3.LUT R5, R5, 0xff, R8, 0xb8, !PT ;  /* 0x000000ff0505a812 */ /* 0x004fc600078eb808 */
[----:B------:R4:W-:Y:S04]  /*0830*/  STS [UR7+0x34], R4 ;  /* 0x00003404ff007988 */ /* 0x0009e80008000807 */
[----:B------:R4:W-:Y:S02]  /*0840*/  @!P2 STS [UR7+0x38], R5 ;  /* 0x00003805ff00a988 */ /* 0x0009e40008000807 */
.L_x_17:
[----:B------:R-:W-:Y:S05]  /*0850*/  BSYNC B1 ;  /* 0x0000000000017941 */ /* 0x000fea0003800000 */
.L_x_16:
[----:B------:R-:W-:Y:S04]  /*0860*/  BSSY B1, `(.L_x_18) ;  /* 0x0000004000017945 */ /* 0x000fe80003800000 */
[----:B------:R-:W-:Y:S05]  /*0870*/  @P2 BRA `(.L_x_19) ;  /* 0x0000000000082947 */ /* 0x000fea0003800000 */
[----:B------:R1:W-:Y:S04]  /*0880*/  STS [UR7+0x24], R11 ;  /* 0x0000240bff007988 */ /* 0x0003e80008000807 */
[----:B------:R1:W-:Y:S02]  /*0890*/  STS [UR7+0x20], R6 ;  /* 0x00002006ff007988 */ /* 0x0003e40008000807 */
.L_x_19:
[----:B------:R-:W-:Y:S05]  /*08a0*/  BSYNC B1 ;  /* 0x0000000000017941 */ /* 0x000fea0003800000 */
.L_x_18:
[----:B------:R-:W-:Y:S04]  /*08b0*/  BSSY B1, `(.L_x_20) ;  /* 0x000000e000017945 */ /* 0x000fe80003800000 */
[----:B------:R-:W-:Y:S05]  /*08c0*/  @P2 BRA `(.L_x_21) ;  /* 0x0000000000302947 */ /* 0x000fea0003800000 */
[----:B----4-:R-:W4:Y:S01]  /*08d0*/  LDS R5, [UR7+0x34] ;  /* 0x00003407ff057984 */ /* 0x010f220008000800 */
[----:B--2---:R-:W2:Y:S03]  /*08e0*/  LDC.64 R8, c[0x0][0x240] ;  /* 0x00009000ff087b82 */ /* 0x004ea60000000a00 */
[----:B-1-3--:R-:W1:Y:S01]  /*08f0*/  LDS R4, [UR7+0x1c] ;  /* 0x00001c07ff047984 */ /* 0x00ae620008000800 */
[C---:B--2---:R-:W-:Y:S01]  /*0900*/  SHF.L.U64.HI R9, R8.reuse, 0x1, R9 ;  /* 0x0000000108097819 */ /* 0x044fe20000010209 */
[----:B------:R-:W-:-:S03]  /*0910*/  IMAD.SHL.U32 R8, R8, 0x2, RZ ;  /* 0x0000000208087824 */ /* 0x000fc600078e00ff */
[--C-:B------:R-:W-:Y:S02]  /*0920*/  SHF.R.U32.HI R11, RZ, 0x4, R9.reuse ;  /* 0x00000004ff0b7819 */ /* 0x100fe40000011609 */
[----:B------:R-:W-:-:S05]  /*0930*/  SHF.R.U64 R8, R8, 0x4, R9 ;  /* 0x0000000408087819 */ /* 0x000fca0000001209 */
[----:B------:R2:W-:Y:S01]  /*0940*/  STS [UR7+0xc], R8 ;  /* 0x00000c08ff007988 */ /* 0x0005e20008000807 */
[----:B----4-:R-:W-:Y:S02]  /*0950*/  LOP3.LUT R5, R5, 0x7, RZ, 0xb8, !PT ;  /* 0x0000000705057812 */ /* 0x010fe400078eb8ff */
[----:B-1----:R-:W-:-:S03]  /*0960*/  LOP3.LUT R4, R4, 0xf, R11, 0xb8, !PT ;  /* 0x0000000f04047812 */ /* 0x002fc600078eb80b */
[----:B------:R2:W-:Y:S04]  /*0970*/  STS [UR7+0x34], R5 ;  /* 0x00003405ff007988 */ /* 0x0005e80008000807 */
[----:B------:R2:W-:Y:S02]  /*0980*/  STS [UR7+0x1c], R4 ;  /* 0x00001c04ff007988 */ /* 0x0005e40008000807 */
.L_x_21:
[----:B------:R-:W-:Y:S05]  /*0990*/  BSYNC B1 ;  /* 0x0000000000017941 */ /* 0x000fea0003800000 */
.L_x_20:
[----:B------:R-:W-:Y:S04]  /*09a0*/  BSSY B2, `(.L_x_22) ;  /* 0x000001a000027945 */ /* 0x000fe80003800000 */
[----:B------:R-:W-:Y:S04]  /*09b0*/  BSSY B1, `(.L_x_23) ;  /* 0x0000015000017945 */ /* 0x000fe80003800000 */
[----:B------:R-:W-:Y:S05]  /*09c0*/  @P2 BRA `(.L_x_24) ;  /* 0x0000000000202947 */ /* 0x000fea0003800000 */
[----:B-1234-:R-:W1:Y:S02]  /*09d0*/  LDS R4, [UR7+0x34] ;  /* 0x00003407ff047984 */ /* 0x01ee640008000800 */
[----:B-1----:R-:W-:-:S05]  /*09e0*/  LOP3.LUT R4, R4, 0x38, RZ, 0xb8, !PT ;  /* 0x0000003804047812 */ /* 0x002fca00078eb8ff */
[----:B------:R1:W-:Y:S01]  /*09f0*/  STS [UR7+0x34], R4 ;  /* 0x00003404ff007988 */ /* 0x0003e20008000807 */
[----:B------:R-:W-:Y:S05]  /*0a00*/  @P2 BRA `(.L_x_25) ;  /* 0x0000000000202947 */ /* 0x000fea0003800000 */
[----:B-1----:R-:W1:Y:S01]  /*0a10*/  LDS R4, [UR7+0x8] ;  /* 0x00000807ff047984 */ /* 0x002e620008000800 */
[----:B------:R-:W-:-:S05]  /*0a20*/  IMAD.MOV.U32 R5, RZ, RZ, 0x780 ;  /* 0x00000780ff057424 */ /* 0x000fca00078e00ff */
[----:B-1----:R-:W-:-:S05]  /*0a30*/  LOP3.LUT R4, R4, 0x500, R5, 0xd8, !PT ;  /* 0x0000050004047812 */ /* 0x002fca00078ed805 */
[----:B------:R1:W-:Y:S02]  /*0a40*/  STS [UR7+0x8], R4 ;  /* 0x00000804ff007988 */ /* 0x0003e40008000807 */
.L_x_24:
[----:B------:R-:W-:Y:S05]  /*0a50*/  @P2 BRA `(.L_x_26) ;  /* 0x0000000000282947 */ /* 0x000fea0003800000 */
[----:B-1234-:R-:W1:Y:S02]  /*0a60*/  LDS R4, [UR7+0x8] ;  /* 0x00000807ff047984 */ /* 0x01ee640008000800 */
[----:B-1----:R-:W-:-:S05]  /*0a70*/  LOP3.LUT R4, R4, 0x1800, RZ, 0xb8, !PT ;  /* 0x0000180004047812 */ /* 0x002fca00078eb8ff */
[----:B------:R2:W-:Y:S02]  /*0a80*/  STS [UR7+0x8], R4 ;  /* 0x00000804ff007988 */ /* 0x0005e40008000807 */
.L_x_25:
[----:B------:R-:W-:Y:S05]  /*0a90*/  @P2 BREAK B1 ;  /* 0x0000000000012942 */ /* 0x000fea0003800000 */
[----:B------:R-:W-:Y:S05]  /*0aa0*/  @P2 BRA `(.L_x_27) ;  /* 0x0000000000242947 */ /* 0x000fea0003800000 */
[----:B-12---:R-:W1:Y:S01]  /*0ab0*/  LDS R4, [UR7+0x8] ;  /* 0x00000807ff047984 */ /* 0x006e620008000800 */
[----:B------:R-:W-:-:S05]  /*0ac0*/  IMAD.MOV.U32 R5, RZ, RZ, 0x6000 ;  /* 0x00006000ff057424 */ /* 0x000fca00078e00ff */
[----:B-1----:R-:W-:-:S04]  /*0ad0*/  LOP3.LUT R4, R4, 0x6000, R5, 0xd8, !PT ;  /* 0x0000600004047812 */ /* 0x002fc800078ed805 */
[----:B------:R-:W-:-:S05]  /*0ae0*/  LOP3.LUT R4, R4, 0x400000, RZ, 0xb8, !PT ;  /* 0x0040000004047812 */ /* 0x000fca00078eb8ff */
[----:B------:R1:W-:Y:S02]  /*0af0*/  STS [UR7+0x8], R4 ;  /* 0x00000804ff007988 */ /* 0x0003e40008000807 */
.L_x_26:
[----:B------:R-:W-:Y:S05]  /*0b00*/  BSYNC B1 ;  /* 0x0000000000017941 */ /* 0x000fea0003800000 */
.L_x_23:
[----:B-1234-:R-:W1:Y:S02]  /*0b10*/  @!P2 LDS R4, [UR7+0x8] ;  /* 0x00000807ff04a984 */ /* 0x01ee640008000800 */
[----:B-1----:R-:W-:-:S05]  /*0b20*/  @!P2 LOP3.LUT R4, R4, 0x8000, RZ, 0xb8, !PT ;  /* 0x000080000404a812 */ /* 0x002fca00078eb8ff */
[----:B------:R3:W-:Y:S02]  /*0b30*/  @!P2 STS [UR7+0x8], R4 ;  /* 0x00000804ff00a988 */ /* 0x0007e40008000807 */
.L_x_27:
[----:B------:R-:W-:Y:S05]  /*0b40*/  BSYNC B2 ;  /* 0x0000000000027941 */ /* 0x000fea0003800000 */
.L_x_22:
[----:B------:R-:W-:Y:S05]  /*0b50*/  WARPSYNC.ALL ;  /* 0x0000000000007948 */ /* 0x000fea0003800000 */
[----:B------:R-:W-:-:S04]  /*0b60*/  UIADD3 UR19, UR4, 0x80, URZ ;  /* 0x0000008004137890 */ /* 0x000fc8000fffe03f */
[----:B------:R-:W-:-:S04]  /*0b70*/  UIADD3 UR18, UP0, UR19, UR20, URZ ;  /* 0x0000001413127290 */ /* 0x000fc8000ff1e03f */
[----:B------:R-:W-:Y:S01]  /*0b80*/  ULEA.HI.X.SX32 UR19, UR19, UR21, 0x1, UP0 ;  /* 0x0000001513137291 */ /* 0x000fe200080f0e3f */
[----:B------:R-:W-:Y:S11]  /*0b90*/  @P0 BRA `(.L_x_28) ;  /* 0x0000000000280947 */ /* 0x000ff60003800000 */
[----:B-123--:R-:W1:Y:S01]  /*0ba0*/  S2R R4, SR_LANEID ;  /* 0x0000000000047919 */ /* 0x00ee620000000000 */
[----:B------:R-:W-:Y:S05]  /*0bb0*/  WARPSYNC.ALL ;  /* 0x0000000000007948 */ /* 0x000fea0003800000 */
[----:B-1----:R-:W-:-:S05]  /*0bc0*/  IMAD.SHL.U32 R8, R4, 0x4, RZ ;  /* 0x0000000404087824 */ /* 0x002fca00078e00ff */
[----:B------:R-:W1:Y:S01]  /*0bd0*/  LDS R9, [R8+UR7] ;  /* 0x0000000708097984 */ /* 0x000e620008000800 */
[----:B------:R-:W-:-:S05]  /*0be0*/  IADD3 R4, P1, R8, UR18, RZ ;  /* 0x0000001208047c10 */ /* 0x000fca000ff3e0ff */
[----:B------:R-:W-:-:S05]  /*0bf0*/  IMAD.X R5, RZ, RZ, UR19, P1 ;  /* 0x00000013ff057e24 */ /* 0x000fca00088e06ff */
[----:B-1----:R4:W2:Y:S01]  /*0c00*/  ATOMG.E.EXCH.STRONG.GPU PT, RZ, [R4], R9 ;  /* 0x0000000904ff73a8 */ /* 0x0028a200041ee100 */
[----:B------:R-:W-:-:S04]  /*0c10*/  DEPBAR {5,4,3,2,1,0} ;  /* 0x0000003f0000791a */ /* 0x000fc80000000000 */
[----:B------:R4:W-:Y:S01]  /*0c20*/  UTMACCTL.IV [UR18] ;  /* 0x00000000120079b9 */ /* 0x0009e20008000000 */
[----:B------:R-:W-:Y:S01]  /*0c30*/  NOP ;  /* 0x0000000000007918 */ /* 0x000fe20000000000 */
.L_x_28:
[----:B------:R-:W-:Y:S05]  /*0c40*/  @P0 BRA `(.L_x_29) ;  /* 0x00000000000c0947 */ /* 0x000fea0003800000 */
[----:B------:R0:W-:Y:S01]  /*0c50*/  UTMACMDFLUSH ;  /* 0x00000000000079b7 */ /* 0x0001e20000000000 */
[----:B------:R-:W-:Y:S05]  /*0c60*/  @P0 BRA `(.L_x_29) ;  /* 0x0000000000040947 */ /* 0x000fea0003800000 */
[----:B------:R-:W-:-:S04]  /*0c70*/  DEPBAR.LE SB0, 0x0 ;  /* 0x000080000000791a */ /* 0x000fc80000000000 */
.L_x_29:
[----:B------:R-:W-:Y:S05]  /*0c80*/  WARPSYNC.ALL ;  /* 0x0000000000007948 */ /* 0x000fea0003800000 */
[----:B--2---:R-:W-:Y:S06]  /*0c90*/  BAR.SYNC.DEFER_BLOCKING 0x0 ;  /* 0x0000000000007b1d */ /* 0x004fec0000010000 */
[----:B------:R-:W-:Y:S02]  /*0ca0*/  BSSY B2, `(.L_x_30) ;  /* 0x000000b000027945 */ /* 0x000fe40003800000 */
[----:B------:R-:W-:Y:S06]  /*0cb0*/  BAR.SYNC.DEFER_BLOCKING 0x0 ;  /* 0x0000000000007b1d */ /* 0x000fec0000010000 */
[----:B------:R2:W-:Y:S01]  /*0cc0*/  @!P0 STS [R12], RZ ;  /* 0x000000ff0c008388 */ /* 0x0005e20000000800 */
[----:B------:R-:W-:Y:S01]  /*0cd0*/  NOP ;  /* 0x0000000000007918 */ /* 0x000fe20000000000 */
[----:B------:R-:W-:Y:S05]  /*0ce0*/  @P2 BRA `(.L_x_31) ;  /* 0x0000000000182947 */ /* 0x000fea0003800000 */
[----:B-1-34-:R-:W1:Y:S01]  /*0cf0*/  LDS R4, [UR7+0x8] ;  /* 0x00000807ff047984 */ /* 0x01ae620008000800 */
[----:B------:R-:W3:Y:S01]  /*0d00*/  LDC.64 R8, c[0x0][0x220] ;  /* 0x00008800ff087b82 */ /* 0x000ee20000000a00 */
[----:B------:R-:W-:Y:S02]  /*0d10*/  IMAD.MOV.U32 R5, RZ, RZ, 0x70 ;  /* 0x00000070ff057424 */ /* 0x000fe400078e00ff */
[----:B---3--:R3:W-:Y:S03]  /*0d20*/  STS.64 [UR7], R8 ;  /* 0x00000008ff007988 */ /* 0x0087e60008000a07 */
[----:B-1----:R-:W-:-:S05]  /*0d30*/  LOP3.LUT R4, R4, 0x10, R5, 0xd8, !PT ;  /* 0x0000001004047812 */ /* 0x002fca00078ed805 */
[----:B------:R3:W-:Y:S02]  /*0d40*/  STS [UR7+0x8], R4 ;  /* 0x00000804ff007988 */ /* 0x0007e40008000807 */
.L_x_31:
[----:B----4-:R-:W-:Y:S05]  /*0d50*/  BSYNC B2 ;  /* 0x0000000000027941 */ /* 0x010fea0003800000 */
.L_x_30:
[----:B------:R-:W-:Y:S04]  /*0d60*/  BSSY B3, `(.L_x_32) ;  /* 0x0000011000037945 */ /* 0x000fe80003800000 */
[----:B------:R-:W-:Y:S04]  /*0d70*/  BSSY B2, `(.L_x_33) ;  /* 0x000000e000027945 */ /* 0x000fe80003800000 */
[----:B------:R-:W-:Y:S05]  /*0d80*/  @P2 BRA `(.L_x_34) ;  /* 0x0000000000242947 */ /* 0x000fea0003800000 */
[----:B-1-3--:R-:W1:Y:S01]  /*0d90*/  LDS R4, [UR7+0x34] ;  /* 0x00003407ff047984 */ /* 0x00ae620008000800 */
[----:B------:R-:W-:-:S05]  /*0da0*/  IMAD.MOV.U32 R5, RZ, RZ, 0x3f000000 ;  /* 0x3f000000ff057424 */ /* 0x000fca00078e00ff */
[----:B-1----:R-:W-:-:S05]  /*0db0*/  LOP3.LUT R4, R4, 0xff000000, R5, 0xb8, !PT ;  /* 0xff00000004047812 */ /* 0x002fca00078eb805 */
[----:B------:R1:W-:Y:S01]  /*0dc0*/  STS [UR7+0x34], R4 ;  /* 0x00003404ff007988 */ /* 0x0003e20008000807 */
[----:B------:R-:W-:Y:S05]  /*0dd0*/  @P2 BRA `(.L_x_35) ;  /* 0x00000000001c2947 */ /* 0x000fea0003800000 */
[----:B-1----:R-:W1:Y:S01]  /*0de0*/  LDS R4, [UR7+0x38] ;  /* 0x00003807ff047984 */ /* 0x002e620008000800 */
[----:B------:R-:W-:-:S05]  /*0df0*/  IMAD.MOV.U32 R5, RZ, RZ, 0x3f ;  /* 0x0000003fff057424 */ /* 0x000fca00078e00ff */
[----:B-1----:R-:W-:-:S05]  /*0e00*/  LOP3.LUT R4, R4, 0xff, R5, 0xb8, !PT ;  /* 0x000000ff04047812 */ /* 0x002fca00078eb805 */
[----:B------:R4:W-:Y:S02]  /*0e10*/  STS [UR7+0x38], R4 ;  /* 0x00003804ff007988 */ /* 0x0009e40008000807 */
.L_x_34:
[----:B------:R-:W-:Y:S05]  /*0e20*/  @P2 BREAK B2 ;  /* 0x0000000000022942 */ /* 0x000fea0003800000 */
[----:B------:R-:W-:Y:S05]  /*0e30*/  @P2 BRA `(.L_x_36) ;  /* 0x00000000000c2947 */ /* 0x000fea0003800000 */
[----:B------:R1:W-:Y:S02]  /*0e40*/  STS [UR7+0x20], R6 ;  /* 0x00002006ff007988 */ /* 0x0003e40008000807 */
.L_x_35:
[----:B------:R-:W-:Y:S05]  /*0e50*/  BSYNC B2 ;  /* 0x0000000000027941 */ /* 0x000fea0003800000 */
.L_x_33:
[----:B------:R1:W-:Y:S02]  /*0e60*/  @!P2 STS [UR7+0x24], R3 ;  /* 0x00002403ff00a988 */ /* 0x0003e40008000807 */
.L_x_36:
[----:B------:R-:W-:Y:S05]  /*0e70*/  BSYNC B3 ;  /* 0x0000000000037941 */ /* 0x000fea0003800000 */
.L_x_32:
[----:B------:R-:W-:Y:S05]  /*0e80*/  WARPSYNC.ALL ;  /* 0x0000000000007948 */ /* 0x000fea0003800000 */
[----:B------:R-:W-:Y:S04]  /*0e90*/  BSSY B3, `(.L_x_37) ;  /* 0x000000e000037945 */ /* 0x000fe80003800000 */
[----:B------:R-:W-:Y:S05]  /*0ea0*/  @P2 BRA `(.L_x_38) ;  /* 0x0000000000302947 */ /* 0x000fea0003800000 */
[----:B-1-34-:R-:W1:Y:S01]  /*0eb0*/  LDS R4, [UR7+0x34] ;  /* 0x00003407ff047984 */ /* 0x01ae620008000800 */
[----:B------:R-:W3:Y:S03]  /*0ec0*/  LDC.64 R8, c[0x0][0x248] ;  /* 0x00009200ff087b82 */ /* 0x000ee60000000a00 */
[----:B------:R-:W4:Y:S01]  /*0ed0*/  LDS R3, [UR7+0x1c] ;  /* 0x00001c07ff037984 */ /* 0x000f220008000800 */
[C---:B---3--:R-:W-:Y:S01]  /*0ee0*/  SHF.L.U64.HI R6, R8.reuse, 0x1, R9 ;  /* 0x0000000108067819 */ /* 0x048fe20000010209 */
[----:B------:R-:W-:-:S03]  /*0ef0*/  IMAD.SHL.U32 R5, R8, 0x2, RZ ;  /* 0x0000000208057824 */ /* 0x000fc600078e00ff */
[--C-:B------:R-:W-:Y:S02]  /*0f00*/  SHF.R.U32.HI R8, RZ, 0x4, R6.reuse ;  /* 0x00000004ff087819 */ /* 0x100fe40000011606 */
[----:B------:R-:W-:-:S05]  /*0f10*/  SHF.R.U64 R5, R5, 0x4, R6 ;  /* 0x0000000405057819 */ /* 0x000fca0000001206 */
[----:B------:R3:W-:Y:S01]  /*0f20*/  STS [UR7+0xc], R5 ;  /* 0x00000c05ff007988 */ /* 0x0007e20008000807 */
[----:B-1----:R-:W-:Y:S02]  /*0f30*/  LOP3.LUT R4, R4, 0x7, RZ, 0xb8, !PT ;  /* 0x0000000704047812 */ /* 0x002fe400078eb8ff */
[----:B----4-:R-:W-:-:S03]  /*0f40*/  LOP3.LUT R3, R3, 0xf, R8, 0xb8, !PT ;  /* 0x0000000f03037812 */ /* 0x010fc600078eb808 */
[----:B------:R3:W-:Y:S04]  /*0f50*/  STS [UR7+0x34], R4 ;  /* 0x00003404ff007988 */ /* 0x0007e80008000807 */
[----:B------:R3:W-:Y:S02]  /*0f60*/  STS [UR7+0x1c], R3 ;  /* 0x00001c03ff007988 */ /* 0x0007e40008000807 */
.L_x_38:
[----:B------:R-:W-:Y:S05]  /*0f70*/  BSYNC B3 ;  /* 0x0000000000037941 */ /* 0x000fea0003800000 */
.L_x_37:
[----:B------:R-:W-:Y:S04]  /*0f80*/  BSSY B3, `(.L_x_39) ;  /* 0x000001a000037945 */ /* 0x000fe80003800000 */
[----:B------:R-:W-:Y:S04]  /*0f90*/  BSSY B4, `(.L_x_40) ;  /* 0x0000015000047945 */ /* 0x000fe80003800000 */
[----:B------:R-:W-:Y:S05]  /*0fa0*/  @P2 BRA `(.L_x_41) ;  /* 0x0000000000202947 */ /* 0x000fea0003800000 */
[----:B-1-3--:R-:W1:Y:S02]  /*0fb0*/  LDS R3, [UR7+0x34] ;  /* 0x00003407ff037984 */ /* 0x00ae640008000800 */
[----:B-1----:R-:W-:-:S05]  /*0fc0*/  LOP3.LUT R3, R3, 0x38, RZ, 0xb8, !PT ;  /* 0x0000003803037812 */ /* 0x002fca00078eb8ff */
[----:B------:R1:W-:Y:S01]  /*0fd0*/  STS [UR7+0x34], R3 ;  /* 0x00003403ff007988 */ /* 0x0003e20008000807 */
[----:B------:R-:W-:Y:S05]  /*0fe0*/  @P2 BRA `(.L_x_42) ;  /* 0x0000000000202947 */ /* 0x000fea0003800000 */
[----:B-1----:R-:W1:Y:S01]  /*0ff0*/  LDS R3, [UR7+0x8] ;  /* 0x00000807ff037984 */ /* 0x002e620008000800 */
[----:B----4-:R-:W-:-:S05]  /*1000*/  IMAD.MOV.U32 R4, RZ, RZ, 0x780 ;  /* 0x00000780ff047424 */ /* 0x010fca00078e00ff */
[----:B-1----:R-:W-:-:S05]  /*1010*/  LOP3.LUT R3, R3, 0x500, R4, 0xd8, !PT ;  /* 0x0000050003037812 */ /* 0x002fca00078ed804 */
[----:B------:R1:W-:Y:S02]  /*1020*/  STS [UR7+0x8], R3 ;  /* 0x00000803ff007988 */ /* 0x0003e40008000807 */
.L_x_41:
[----:B------:R-:W-:Y:S05]  /*1030*/  @P2 BRA `(.L_x_43) ;  /* 0x0000000000282947 */ /* 0x000fea0003800000 */
[----:B-1-3--:R-:W1:Y:S02]  /*1040*/  LDS R3, [UR7+0x8] ;  /* 0x00000807ff037984 */ /* 0x00ae640008000800 */
[----:B-1----:R-:W-:-:S05]  /*1050*/  LOP3.LUT R3, R3, 0x1800, RZ, 0xb8, !PT ;  /* 0x0000180003037812 */ /* 0x002fca00078eb8ff */
[----:B------:R3:W-:Y:S02]  /*1060*/  STS [UR7+0x8], R3 ;  /* 0x00000803ff007988 */ /* 0x0007e40008000807 */
.L_x_42:
[----:B------:R-:W-:Y:S05]  /*1070*/  @P2 BREAK B4 ;  /* 0x0000000000042942 */ /* 0x000fea0003800000 */
[----:B------:R-:W-:Y:S05]  /*1080*/  @P2 BRA `(.L_x_44) ;  /* 0x0000000000242947 */ /* 0x000fea0003800000 */
[----:B-1-3--:R-:W1:Y:S01]  /*1090*/  LDS R3, [UR7+0x8] ;  /* 0x00000807ff037984 */ /* 0x00ae620008000800 */
[----:B----4-:R-:W-:-:S05]  /*10a0*/  IMAD.MOV.U32 R4, RZ, RZ, 0x6000 ;  /* 0x00006000ff047424 */ /* 0x010fca00078e00ff */
[----:B-1----:R-:W-:-:S04]  /*10b0*/  LOP3.LUT R3, R3, 0x6000, R4, 0xd8, !PT ;  /* 0x0000600003037812 */ /* 0x002fc800078ed804 */
[----:B------:R-:W-:-:S05]  /*10c0*/  LOP3.LUT R3, R3, 0x400000, RZ, 0xb8, !PT ;  /* 0x0040000003037812 */ /* 0x000fca00078eb8ff */
[----:B------:R1:W-:Y:S02]  /*10d0*/  STS [UR7+0x8], R3 ;  /* 0x00000803ff007988 */ /* 0x0003e40008000807 */
.L_x_43:
[----:B------:R-:W-:Y:S05]  /*10e0*/  BSYNC B4 ;  /* 0x0000000000047941 */ /* 0x000fea0003800000 */
.L_x_40:
[----:B-1-3--:R-:W1:Y:S02]  /*10f0*/  @!P2 LDS R3, [UR7+0x8] ;  /* 0x00000807ff03a984 */ /* 0x00ae640008000800 */
[----:B-1----:R-:W-:-:S05]  /*1100*/  @!P2 LOP3.LUT R3, R3, 0x8000, RZ, 0xb8, !PT ;  /* 0x000080000303a812 */ /* 0x002fca00078eb8ff */
[----:B------:R1:W-:Y:S02]  /*1110*/  @!P2 STS [UR7+0x8], R3 ;  /* 0x00000803ff00a988 */ /* 0x0003e40008000807 */
.L_x_44:
[----:B------:R-:W-:Y:S05]  /*1120*/  BSYNC B3 ;  /* 0x0000000000037941 */ /* 0x000fea0003800000 */
.L_x_39:
[----:B------:R-:W-:Y:S05]  /*1130*/  WARPSYNC.ALL ;  /* 0x0000000000007948 */ /* 0x000fea0003800000 */
[----:B------:R-:W-:Y:S01]  /*1140*/  UIADD3 UR4, UR4, 0x100, URZ ;  /* 0x0000010004047890 */ /* 0x000fe2000fffe03f */
[----:B------:R-:W-:Y:S01]  /*1150*/  ISETP.GE.AND P1, PT, R10, 0x1, PT ;  /* 0x000000010a00780c */ /* 0x000fe20003f26270 */
[----:B------:R-:W-:Y:S01]  /*1160*/  IMAD.MOV.U32 R24, RZ, RZ, RZ ;  /* 0x000000ffff187224 */ /* 0x000fe200078e00ff */
[----:B------:R-:W-:Y:S01]  /*1170*/  SHF.R.U32.HI R8, RZ, 0x5, R0 ;  /* 0x00000005ff087819 */ /* 0x000fe20000011600 */
[----:B------:R-:W-:-:S04]  /*1180*/  UIADD3 UR20, UP0, UR4, UR20, URZ ;  /* 0x0000001404147290 */ /* 0x000fc8000ff1e03f */
[----:B------:R-:W-:Y:S01]  /*1190*/  ULEA.HI.X.SX32 UR21, UR4, UR21, 0x1, UP0 ;  /* 0x0000001504157291 */ /* 0x000fe200080f0e3f */
[----:B------:R-:W-:Y:S11]  /*11a0*/  @P0 BRA `(.L_x_45) ;  /* 0x0000000000280947 */ /* 0x000ff60003800000 */
[----:B-1-3--:R-:W1:Y:S01]  /*11b0*/  S2R R3, SR_LANEID ;  /* 0x0000000000037919 */ /* 0x00ae620000000000 */
[----:B------:R-:W-:Y:S05]  /*11c0*/  WARPSYNC.ALL ;  /* 0x0000000000007948 */ /* 0x000fea0003800000 */
[----:B-1----:R-:W-:-:S05]  /*11d0*/  IMAD.SHL.U32 R6, R3, 0x4, RZ ;  /* 0x0000000403067824 */ /* 0x002fca00078e00ff */
[----:B------:R-:W1:Y:S01]  /*11e0*/  LDS R3, [R6+UR7] ;  /* 0x0000000706037984 */ /* 0x000e620008000800 */
[----:B----4-:R-:W-:-:S05]  /*11f0*/  IADD3 R4, P3, R6, UR20, RZ ;  /* 0x0000001406047c10 */ /* 0x010fca000ff7e0ff */
[----:B------:R-:W-:-:S05]  /*1200*/  IMAD.X R5, RZ, RZ, UR21, P3 ;  /* 0x00000015ff057e24 */ /* 0x000fca00098e06ff */
[----:B-1----:R1:W3:Y:S01]  /*1210*/  ATOMG.E.EXCH.STRONG.GPU PT, RZ, [R4], R3 ;  /* 0x0000000304ff73a8 */ /* 0x0022e200041ee100 */
[----:B------:R-:W-:-:S04]  /*1220*/  DEPBAR {5,4,3,2,1,0} ;  /* 0x0000003f0000791a */ /* 0x000fc80000000000 */
[----:B------:R1:W-:Y:S01]  /*1230*/  UTMACCTL.IV [UR20] ;  /* 0x00000000140079b9 */ /* 0x0003e20008000000 */
[----:B------:R-:W-:Y:S01]  /*1240*/  NOP ;  /* 0x0000000000007918 */ /* 0x000fe20000000000 */
.L_x_45:
[----:B------:R-:W-:Y:S05]  /*1250*/  @P0 BRA `(.L_x_46) ;  /* 0x00000000000c0947 */ /* 0x000fea0003800000 */
[----:B------:R0:W-:Y:S01]  /*1260*/  UTMACMDFLUSH ;  /* 0x00000000000079b7 */ /* 0x0001e20000000000 */
[----:B------:R-:W-:Y:S05]  /*1270*/  @P0 BRA `(.L_x_46) ;  /* 0x0000000000040947 */ /* 0x000fea0003800000 */
[----:B------:R-:W-:-:S04]  /*1280*/  DEPBAR.LE SB0, 0x0 ;  /* 0x000080000000791a */ /* 0x000fc80000000000 */
.L_x_46:
[----:B------:R-:W-:Y:S05]  /*1290*/  WARPSYNC.ALL ;  /* 0x0000000000007948 */ /* 0x000fea0003800000 */
[----:B---3--:R-:W-:Y:S01]  /*12a0*/  BAR.SYNC.DEFER_BLOCKING 0x0 ;  /* 0x0000000000007b1d */ /* 0x008fe20000010000 */
[----:B------:R-:W-:Y:S01]  /*12b0*/  R2UR UR22, R8 ;  /* 0x00000000081672ca */ /* 0x000fe200000e0000 */
[----:B------:R-:W-:Y:S01]  /*12c0*/  USHF.L.U32 UR23, UR28, 0x7, URZ ;  /* 0x000000071c177899 */ /* 0x000fe2000800063f */
[----:B------:R-:W-:Y:S01]  /*12d0*/  IMAD.MOV.U32 R25, RZ, RZ, RZ ;  /* 0x000000ffff197224 */ /* 0x000fe200078e00ff */
[----:B------:R-:W-:Y:S02]  /*12e0*/  CS2R R26, SRZ ;  /* 0x00000000001a7805 */ /* 0x000fe4000001ff00 */
[----:B------:R-:W-:Y:S01]  /*12f0*/  CS2R R28, SRZ ;  /* 0x00000000001c7805 */ /* 0x000fe2000001ff00 */
[----:B------:R-:W-:Y:S01]  /*1300*/  VOTEU.ALL UP0, P2 ;  /* 0x00000000003f7886 */ /* 0x000fe20001000000 */
[----:B------:R-:W-:Y:S01]  /*1310*/  UMOV UR4, 0x1 ;  /* 0x0000000100047882 */ /* 0x000fe20000000000 */
[----:B------:R-:W-:Y:S01]  /*1320*/  VOTEU.ALL UP1, P2 ;  /* 0x00000000003f7886 */ /* 0x000fe20001020000 */
[----:B------:R-:W-:Y:S01]  /*1330*/  VOTEU.ALL UP2, P2 ;  /* 0x00000000003f7886 */ /* 0x000fe20001040000 */
[----:B------:R-:W-:Y:S01]  /*1340*/  CS2R R30, SRZ ;  /* 0x00000000001e7805 */ /* 0x000fe2000001ff00 */
[----:B------:R-:W-:-:S04]  /*1350*/  @!UP0 UIADD3 UR8, -UR4, 0x100000, URZ ;  /* 0x0010000004088890 */ /* 0x000fc8000fffe13f */
[----:B------:R-:W-:Y:S02]  /*1360*/  @!UP0 USHF.L.U32 UR9, UR8, 0xb, URZ ;  /* 0x0000000b08098899 */ /* 0x000fe4000800063f */
[----:B------:R-:W-:Y:S01]  /*1370*/  @!UP0 USHF.L.U32 UR8, UR8, 0x1, URZ ;  /* 0x0000000108088899 */ /* 0x000fe2000800063f */
        /* <DEDUP_REMOVED lines=9> */
[----:B------:R-:W-:Y:S01]  /*1410*/  VOTEU.ALL UP0, P2 ;  /* 0x00000000003f7886 */ /* 0x000fe20001000000 */
[----:B------:R-:W-:Y:S02]  /*1420*/  CS2R R38, SRZ ;  /* 0x0000000000267805 */ /* 0x000fe4000001ff00 */
[----:B------:R-:W-:Y:S02]  /*1430*/  CS2R R40, SRZ ;  /* 0x0000000000287805 */ /* 0x000fe4000001ff00 */
[----:B------:R-:W-:Y:S02]  /*1440*/  CS2R R42, SRZ ;  /* 0x00000000002a7805 */ /* 0x000fe4000001ff00 */
[----:B------:R-:W-:-:S02]  /*1450*/  CS2R R44, SRZ ;  /* 0x00000000002c7805 */ /* 0x000fc4000001ff00 */
[----:B------:R-:W-:Y:S02]  /*1460*/  CS2R R46, SRZ ;  /* 0x00000000002e7805 */ /* 0x000fe4000001ff00 */
[----:B------:R-:W-:Y:S01]  /*1470*/  CS2R R48, SRZ ;  /* 0x0000000000307805 */ /* 0x000fe2000001ff00 */
[----:B------:R-:W3:Y:S02]  /*1480*/  FENCE.VIEW.ASYNC.S ;  /* 0x00000000000073c6 */ /* 0x000ee40000000000 */
[----:B---3--:R-:W3:Y:S02]  /*1490*/  @!UP0 SYNCS.EXCH.64 URZ, [UR7+0x12000], UR8 ;  /* 0x01200008073f85b2 */ /* 0x008ee40008000100 */
[----:B---3--:R-:W-:Y:S01]  /*14a0*/  BAR.SYNC.DEFER_BLOCKING 0x0 ;  /* 0x0000000000007b1d */ /* 0x008fe20000010000 */
[----:B------:R-:W-:Y:S02]  /*14b0*/  CS2R R50, SRZ ;  /* 0x0000000000327805 */ /* 0x000fe4000001ff00 */
[----:B------:R-:W-:-:S02]  /*14c0*/  CS2R R52, SRZ ;  /* 0x0000000000347805 */ /* 0x000fc4000001ff00 */
[----:B------:R-:W-:Y:S02]  /*14d0*/  CS2R R54, SRZ ;  /* 0x0000000000367805 */ /* 0x000fe4000001ff00 */
[----:B------:R-:W-:Y:S02]  /*14e0*/  CS2R R56, SRZ ;  /* 0x0000000000387805 */ /* 0x000fe4000001ff00 */
[----:B------:R-:W-:Y:S02]  /*14f0*/  CS2R R58, SRZ ;  /* 0x00000000003a7805 */ /* 0x000fe4000001ff00 */
[----:B------:R-:W-:Y:S02]  /*1500*/  CS2R R60, SRZ ;  /* 0x00000000003c7805 */ /* 0x000fe4000001ff00 */
        /* <DEDUP_REMOVED lines=12> */
[----:B------:R-:W-:Y:S01]  /*15d0*/  CS2R R86, SRZ ;  /* 0x0000000000567805 */ /* 0x000fe2000001ff00 */
[----:B------:R3:W4:Y:S02]  /*15e0*/  @!UP1 SYNCS.EXCH.64 URZ, [UR7+0x12008], UR10 ;  /* 0x0120080a073f95b2 */ /* 0x0007240008000100 */
[----:B----4-:R-:W-:Y:S01]  /*15f0*/  BAR.SYNC.DEFER_BLOCKING 0x0 ;  /* 0x0000000000007b1d */ /* 0x010fe20000010000 */
[----:B---3--:R-:W-:-:S05]  /*1600*/  USHF.L.U32 UR11, UR29, 0x6, URZ ;  /* 0x000000061d0b7899 */ /* 0x008fca000800063f */
[----:B------:R3:W4:Y:S01]  /*1610*/  @!UP2 SYNCS.EXCH.64 URZ, [UR7+0x12010], UR4 ;  /* 0x01201004073fa5b2 */ /* 0x0007220008000100 */
[----:B------:R-:W-:Y:S06]  /*1620*/  @!P1 BRA `(.L_x_47) ;  /* 0x0000000400949947 */ /* 0x000fec0003800000 */
        /* <DEDUP_REMOVED lines=31> */
[----:B------:R-:W-:Y:S01]  /*1820*/  CS2R R86, SRZ ;  /* 0x0000000000567805 */ /* 0x000fe2000001ff00 */
[----:B---3--:R-:W-:Y:S01]  /*1830*/  UMOV UR4, URZ ;  /* 0x0000003f00047c82 */ /* 0x008fe20008000000 */
[----:B------:R-:W-:-:S05]  /*1840*/  UMOV UR10, URZ ;  /* 0x0000003f000a7c82 */ /* 0x000fca0008000000 */
.L_x_49:
[----:B----4-:R-:W-:Y:S01]  /*1850*/  BAR.SYNC.DEFER_BLOCKING 0x0 ;  /* 0x0000000000007b1d */ /* 0x010fe20000010000 */
[----:B------:R-:W-:Y:S01]  /*1860*/  ULEA UR6, UR4, UR7, 0x3 ;  /* 0x0000000704067291 */ /* 0x000fe2000f8e183f */
[----:B-1----:R-:W-:Y:S01]  /*1870*/  @!P2 IMAD.MOV.U32 R3, RZ, RZ, 0x6000 ;  /* 0x00006000ff03a424 */ /* 0x002fe200078e00ff */
[----:B------:R-:W-:Y:S01]  /*1880*/  ELECT P0, URZ, PT ;  /* 0x00000000003f782f */ /* 0x000fe20003800000 */
[----:B------:R-:W-:-:S03]  /*1890*/  ULEA UR8, UR4, UR7, 0xd ;  /* 0x0000000704087291 */ /* 0x000fc6000f8e683f */
[----:B------:R-:W-:Y:S02]  /*18a0*/  ISETP.LT.U32.AND P0, PT, R2, 0x20, P0 ;  /* 0x000000200200780c */ /* 0x000fe40000701070 */
[----:B------:R-:W-:Y:S01]  /*18b0*/  ELECT P1, URZ, PT ;  /* 0x00000000003f782f */ /* 0x000fe20003820000 */
[----:B------:R-:W-:-:S03]  /*18c0*/  UIADD3 UR8, UR8, 0xc000, URZ ;  /* 0x0000c00008087890 */ /* 0x000fc6000fffe03f */
[----:B------:R-:W-:Y:S01]  /*18d0*/  ISETP.LT.U32.AND P1, PT, R2, 0x40, P1 ;  /* 0x000000400200780c */ /* 0x000fe20000f21070 */
[----:B------:R-:W-:Y:S02]  /*18e0*/  ULEA UR5, UR4, UR7, 0xe ;  /* 0x0000000704057291 */ /* 0x000fe4000f8e703f */
[----:B------:R-:W-:Y:S01]  /*18f0*/  ULOP3.LUT UR26, UR22, 0x1, URZ, 0xc0, !UPT ;  /* 0x00000001161a7892 */ /* 0x000fe2000f8ec03f */
[----:B------:R-:W-:-:S03]  /*1900*/  UMOV UR27, UR10 ;  /* 0x0000000a001b7c82 */ /* 0x000fc60008000000 */
[----:B------:R-:W-:Y:S01]  /*1910*/  ULEA UR24, UR26, UR5, 0xd ;  /* 0x000000051a187291 */ /* 0x000fe2000f8e683f */
[----:B------:R-:W-:Y:S01]  /*1920*/  VOTEU.ANY UP0, P0 ;  /* 0x00000000003f7886 */ /* 0x000fe20000000100 */
[----:B------:R-:W-:Y:S01]  /*1930*/  VOTEU.ANY UP2, P0 ;  /* 0x00000000003f7886 */ /* 0x000fe20000040100 */
[----:B------:R-:W-:Y:S01]  /*1940*/  ULEA UR26, UR26, UR23, 0x6 ;  /* 0x000000171a1a7291 */ /* 0x000fe2000f8e303f */
[----:B------:R1:W-:Y:S02]  /*1950*/  @!P2 SYNCS.ARRIVE.TRANS64 RZ, [UR6+0x12000], R3 ;  /* 0x01200003ffffa9a7 */ /* 0x0003e40008000006 */
[----:B------:R-:W-:Y:S01]  /*1960*/  VOTEU.ANY UP1, P1 ;  /* 0x00000000003f7886 */ /* 0x000fe20000820100 */
[----:B------:R-:W-:Y:S01]  /*1970*/  @UP0 UIADD3 UR9, UR6, 0x12000, URZ ;  /* 0x0001200006090890 */ /* 0x000fe2000fffe03f */
[----:B------:R-:W-:Y:S01]  /*1980*/  @UP0 UMOV UR12, UR16 ;  /* 0x00000010000c0c82 */ /* 0x000fe20008000000 */
[----:B------:R-:W-:Y:S01]  /*1990*/  @UP0 UMOV UR13, UR17 ;  /* 0x00000011000d0c82 */ /* 0x000fe20008000000 */
[----:B------:R-:W-:Y:S01]  /*19a0*/  BAR.SYNC.DEFER_BLOCKING 0x0 ;  /* 0x0000000000007b1d */ /* 0x000fe20000010000 */
[----:B------:R-:W-:Y:S01]  /*19b0*/  @UP1 UIADD3 UR25, UR6, 0x12000, URZ ;  /* 0x0001200006191890 */ /* 0x000fe2000fffe03f */
[----:B-1----:R-:W-:-:S04]  /*19c0*/  SHF.L.U32 R3, R7, 0x1f, RZ ;  /* 0x0000001f07037819 */ /* 0x002fc800000006ff */
[----:B------:R-:W-:Y:S01]  /*19d0*/  VOTEU.ANY UP3, P1 ;  /* 0x00000000003f7886 */ /* 0x000fe20000860100 */
[----:B------:R-:W-:Y:S01]  /*19e0*/  @UP1 UMOV UR14, UR18 ;  /* 0x00000012000e1c82 */ /* 0x000fe20008000000 */
[----:B------:R-:W-:Y:S01]  /*19f0*/  @UP1 UMOV UR15, UR19 ;  /* 0x00000013000f1c82 */ /* 0x000fe20008000000 */
[----:B------:R1:W-:Y:S01]  /*1a00*/  @UP2 UTMALDG.2D [UR8], [UR12] ;  /* 0x000000080c0025b4 */ /* 0x0003e20008008000 */
[----:B------:R3:W-:Y:S06]  /*1a10*/  MEMBAR.ALL.CTA ;  /* 0x0000000000007992 */ /* 0x0007ec0000008000 */
[----:B---3--:R-:W3:Y:S02]  /*1a20*/  FENCE.VIEW.ASYNC.S ;  /* 0x00000000000073c6 */ /* 0x008ee40000000000 */
[----:B---3--:R-:W-:Y:S06]  /*1a30*/  BAR.SYNC.DEFER_BLOCKING 0x0 ;  /* 0x0000000000007b1d */ /* 0x008fec0000010000 */
[----:B------:R1:W-:Y:S02]  /*1a40*/  @UP3 UTMALDG.2D [UR24], [UR14] ;  /* 0x000000180e0035b4 */ /* 0x0003e40008008000 */
[----:B------:R-:W-:Y:S06]  /*1a50*/  BAR.SYNC.DEFER_BLOCKING 0x0 ;  /* 0x0000000000007b1d */ /* 0x000fec0000010000 */
[----:B------:R-:W3:Y:S02]  /*1a60*/  SYNCS.PHASECHK.TRANS64.TRYWAIT P0, [UR6+0x12000], R3 ;  /* 0x01200003ff0075a7 */ /* 0x000ee40008000146 */
[----:B-1-3--:R-:W-:Y:S05]  /*1a70*/  @!P0 BRA `(.L_x_48) ;  /* 0x0000000400bc8947 */ /* 0x00afea0003800000 */
.L_x_50:
[----:B------:R-:W-:Y:S01]  /*1a80*/  USHF.R.U32.HI UR6, URZ, 0x4, UR5 ;  /* 0x000000043f067899 */ /* 0x000fe20008011605 */
[----:B------:R-:W-:Y:S02]  /*1a90*/  WARPGROUP.DEPBAR.LE gsb0, 0x0 ;  /* 0x00008000000079c5 */ /* 0x000fe40000010000 */
[----:B------:R-:W-:Y:S01]  /*1aa0*/  USHF.R.U32.HI UR12, URZ, 0x4, UR8 ;  /* 0x000000043f0c7899 */ /* 0x000fe20008011608 */
[----:B------:R-:W-:Y:S01]  /*1ab0*/  WARPGROUP.ARRIVE ;  /* 0x00000000000079c5 */ /* 0x000fe20000000000 */
[----:B------:R-:W-:Y:S01]  /*1ac0*/  USGXT.U32 UR6, UR6, 0xe ;  /* 0x0000000e0606789a */ /* 0x000fe20008000000 */
[----:B------:R-:W1:Y:S01]  /*1ad0*/  LDC R3, c[0x0][0x230] ;  /* 0x00008c00ff037b82 */ /* 0x000e620000000800 */
[----:B------:R-:W-:Y:S02]  /*1ae0*/  USGXT.U32 UR12, UR12, 0xe ;  /* 0x0000000e0c0c789a */ /* 0x000fe40008000000 */
[----:B------:R-:W-:Y:S01]  /*1af0*/  ULOP3.LUT UR14, UR6, 0x2000000, URZ, 0xfc, !UPT ;  /* 0x02000000060e7892 */ /* 0x000fe2000f8efc3f */
[----:B------:R-:W-:Y:S01]  /*1b00*/  UMOV UR13, 0x40000040 ;  /* 0x40000040000d7882 */ /* 0x000fe20000000000 */
[----:B------:R-:W-:Y:S01]  /*1b10*/  UMOV UR15, 0x40000040 ;  /* 0x40000040000f7882 */ /* 0x000fe20000000000 */
[----:B------:R-:W-:Y:S01]  /*1b20*/  UMOV UR5, URZ ;  /* 0x0000003f00057c82 */ /* 0x000fe20008000000 */
[----:B------:R-:W-:-:S02]  /*1b30*/  UIADD3 UR10, UR10, 0x40, URZ ;  /* 0x000000400a0a7890 */ /* 0x000fc4000fffe03f */
[----:B------:R-:W-:-:S03]  /*1b40*/  UIADD3 UR4, UR4, 0x1, URZ ;  /* 0x0000000104047890 */ /* 0x000fc6000fffe03f */
[----:B------:R-:W-:Y:S01]  /*1b50*/  HGMMA.64x128x16.F32.BF16 R24, gdesc[UR12].tnspB, R24 ;  /* 0x41e000000c1879f0 */ /* 0x000fe20008701818 */
[----:B------:R-:W-:Y:S02]  /*1b60*/  UIADD3 UR14, UP1, UR6, 0x2000080, URZ ;  /* 0x02000080060e7890 */ /* 0x000fe4000ff3e03f */
[----:B------:R-:W-:Y:S01]  /*1b70*/  UIADD3 UR12, UP0, UR12, 0x2, URZ ;  /* 0x000000020c0c7890 */ /* 0x000fe2000ff1e03f */
[----:B------:R-:W-:Y:S02]  /*1b80*/  UMOV UR6, URZ ;  /* 0x0000003f00067c82 */ /* 0x000fe40008000000 */
[----:B------:R-:W-:Y:S02]  /*1b90*/  UIADD3.X UR15, UR6, 0x40000040, URZ, UP1, !UPT ;  /* 0x40000040060f7890 */ /* 0x000fe40008ffe43f */
[----:B------:R-:W-:Y:S02]  /*1ba0*/  UIADD3.X UR13, UR5, 0x40000040, URZ, UP0, !UPT ;  /* 0x40000040050d7890 */ /* 0x000fe400087fe43f */
[----:B------:R-:W-:Y:S01]  /*1bb0*/  UIADD3.64 UR26, UR14, 0x80, URZ ;  /* 0x000000800e1a7897 */ /* 0x000fe2000fffe03f */
[----:B-1----:R-:W-:Y:S01]  /*1bc0*/  ISETP.LE.AND P0, PT, R3, UR10, PT ;  /* 0x0000000a03007c0c */ /* 0x002fe2000bf03270 */
[----:B------:R-:W-:-:S02]  /*1bd0*/  UIADD3.64 UR24, UR12, 0x2, URZ ;  /* 0x000000020c187897 */ /* 0x000fc4000fffe03f */
[----:B------:R-:W-:-:S04]  /*1be0*/  UISETP.NE.U32.AND UP0, UPT, UR4, 0x3, UPT ;  /* 0x000000030400788c */ /* 0x000fc8000bf05070 */
[----:B------:R-:W-:Y:S02]  /*1bf0*/  USEL UR5, URZ, 0x1, UP0 ;  /* 0x000000013f057887 */ /* 0x000fe40008000000 */
[----:B------:R-:W-:-:S04]  /*1c00*/  USEL UR4, UR4, URZ, UP0 ;  /* 0x0000003f04047287 */ /* 0x000fc80008000000 */
[----:B------:R-:W-:Y:S01]  /*1c10*/  LOP3.LUT R7, R7, UR5, RZ, 0x3c, !PT ;  /* 0x0000000507077c12 */ /* 0x000fe2000f8e3cff */
[----:B------:R-:W-:Y:S01]  /*1c20*/  HGMMA.64x128x16.F32.BF16 R24, gdesc[UR12].tnspB, R24 ;  /* 0x41e000000c1879f0 */ /* 0x000fe20008701818 */
[----:B------:R-:W-:Y:S02]  /*1c30*/  UIADD3.64 UR14, UR14, 0x100, URZ ;  /* 0x000001000e0e7897 */ /* 0x000fe4000fffe03f */
[----:B------:R-:W-:-:S09]  /*1c40*/  UIADD3.64 UR12, UR12, 0x4, URZ ;  /* 0x000000040c0c7897 */ /* 0x000fd2000fffe03f */
[----:B------:R-:W-:-:S12]  /*1c50*/  HGMMA.64x128x16.F32.BF16 R24, gdesc[UR24].tnspB, R24 ;  /* 0x41e00000181879f0 */ /* 0x000fd80008701818 */
[----:B------:R-:W-:Y:S01]  /*1c60*/  HGMMA.64x128x16.F32.BF16 R24, gdesc[UR12].tnspB, R24, gsb0 ;  /* 0x41e000000c1879f0 */ /* 0x000fe20008001818 */
[----:B------:R-:W-:Y:S05]  /*1c70*/  @!P0 BRA `(.L_x_49) ;  /* 0xfffffff800f48947 */ /* 0x000fea000383ffff */
.L_x_47:
[----:B------:R-:W-:Y:S02]  /*1c80*/  WARPGROUP.DEPBAR.LE gsb0, 0x0 ;  /* 0x00008000000079c5 */ /* 0x000fe40000010000 */
[----:B----4-:R-:W-:Y:S01]  /*1c90*/  BAR.SYNC.DEFER_BLOCKING 0x0 ;  /* 0x0000000000007b1d */ /* 0x010fe20000010000 */
[C---:B-1----:R-:W-:Y:S01]  /*1ca0*/  IMAD.SHL.U32 R3, R0.reuse, 0x80, RZ ;  /* 0x0000008000037824 */ /* 0x042fe200078e00ff */
[----:B------:R-:W-:Y:S01]  /*1cb0*/  ELECT P0, URZ, PT ;  /* 0x00000000003f782f */ /* 0x000fe20003800000 */
[----:B------:R-:W-:Y:S01]  /*1cc0*/  IMAD.SHL.U32 R4, R0, 0x10, RZ ;  /* 0x0000001000047824 */ /* 0x000fe200078e00ff */
[----:B------:R-:W-:Y:S01]  /*1cd0*/  F2FP.BF16.F32.PACK_AB R24, R25, R24 ;  /* 0x000000181918723e */ /* 0x000fe200000010ff */
[----:B------:R-:W-:Y:S01]  /*1ce0*/  ULOP3.LUT UR22, UR22, 0x1, URZ, 0xc0, !UPT ;  /* 0x0000000116167892 */ /* 0x000fe2000f8ec03f */
[----:B------:R-:W-:Y:S01]  /*1cf0*/  LOP3.LUT R3, R3, 0x780, RZ, 0xc0, !PT ;  /* 0x0000078003037812 */ /* 0x000fe200078ec0ff */
[----:B------:R-:W-:Y:S01]  /*1d00*/  UMOV UR10, UR11 ;  /* 0x0000000b000a7c82 */ /* 0x000fe20008000000 */
[----:B------:R-:W-:Y:S01]  /*1d10*/  F2FP.BF16.F32.PACK_AB R25, R27, R26 ;  /* 0x0000001a1b19723e */ /* 0x000fe200000010ff */
[----:B------:R-:W-:Y:S01]  /*1d20*/  ULEA UR8, UR22, UR7, 0xd ;  /* 0x0000000716087291 */ /* 0x000fe2000f8e683f */
[----:B------:R-:W-:Y:S01]  /*1d30*/  LOP3.LUT R3, R3, 0x70, R4, 0xf8, !PT ;  /* 0x0000007003037812 */ /* 0x000fe200078ef804 */
[----:B------:R-:W-:Y:S01]  /*1d40*/  ULEA UR9, UR22, UR23, 0x6 ;  /* 0x0000001716097291 */ /* 0x000fe2000f8e303f */
[----:B------:R-:W-:-:S02]  /*1d50*/  F2FP.BF16.F32.PACK_AB R56, R57, R56 ;  /* 0x000000383938723e */ /* 0x000fc400000010ff */
[----:B------:R-:W-:Y:S01]  /*1d60*/  LOP3.LUT R3, R3, 0x10, R0, 0x78, !PT ;  /* 0x0000001003037812 */ /* 0x000fe200078e7800 */
[----:B------:R-:W-:Y:S01]  /*1d70*/  IMAD.SHL.U32 R0, R0, 0x40, RZ ;  /* 0x0000004000007824 */ /* 0x000fe200078e00ff */
[----:B------:R-:W-:Y:S02]  /*1d80*/  ISETP.LT.U32.AND P0, PT, R2, 0x40, P0 ;  /* 0x000000400200780c */ /* 0x000fe40000701070 */
[----:B------:R-:W-:Y:S02]  /*1d90*/  F2FP.BF16.F32.PACK_AB R26, R29, R28 ;  /* 0x0000001c1d1a723e */ /* 0x000fe400000010ff */
[----:B------:R-:W-:Y:S02]  /*1da0*/  LOP3.LUT R0, R3, 0x1800, R0, 0xf8, !PT ;  /* 0x0000180003007812 */ /* 0x000fe400078ef800 */
[----:B------:R-:W-:Y:S01]  /*1db0*/  F2FP.BF16.F32.PACK_AB R27, R31, R30 ;  /* 0x0000001e1f1b723e */ /* 0x000fe200000010ff */
[----:B------:R-:W1:Y:S02]  /*1dc0*/  @!P2 SYNCS.CCTL.IV [UR7+0x12000] ;  /* 0x01200000ff00a9b1 */ /* 0x000e640008000007 */
[----:B-1----:R-:W-:Y:S01]  /*1dd0*/  BAR.SYNC.DEFER_BLOCKING 0x0 ;  /* 0x0000000000007b1d */ /* 0x002fe20000010000 */
[C---:B------:R-:W-:Y:S01]  /*1de0*/  LOP3.LUT R3, R0.reuse, 0x20, RZ, 0x3c, !PT ;  /* 0x0000002000037812 */ /* 0x040fe200078e3cff */
[C---:B------:R-:W-:Y:S01]  /*1df0*/  VIADD R2, R0.reuse, UR7 ;  /* 0x0000000700027c36 */ /* 0x040fe20008000000 */
[----:B------:R-:W-:-:S02]  /*1e00*/  LOP3.LUT R4, R0, 0x40, RZ, 0x3c, !PT ;  /* 0x0000004000047812 */ /* 0x000fc400078e3cff */
[----:B------:R-:W-:Y:S01]  /*1e10*/  F2FP.BF16.F32.PACK_AB R32, R33, R32 ;  /* 0x000000202120723e */ /* 0x000fe200000010ff */
[----:B------:R-:W-:Y:S01]  /*1e20*/  VIADD R3, R3, UR7 ;  /* 0x0000000703037c36 */ /* 0x000fe20008000000 */
[----:B------:R-:W-:Y:S01]  /*1e30*/  F2FP.BF16.F32.PACK_AB R57, R59, R58 ;  /* 0x0000003a3b39723e */ /* 0x000fe200000010ff */
[----:B------:R-:W-:Y:S01]  /*1e40*/  VIADD R4, R4, UR7 ;  /* 0x0000000704047c36 */ /* 0x000fe20008000000 */
[----:B------:R-:W-:Y:S01]  /*1e50*/  F2FP.BF16.F32.PACK_AB R33, R35, R34 ;  /* 0x000000222321723e */ /* 0x000fe200000010ff */
[----:B------:R-:W-:Y:S01]  /*1e60*/  VOTEU.ANY UP0, P0 ;  /* 0x00000000003f7886 */ /* 0x000fe20000000100 */
[----:B------:R-:W-:Y:S01]  /*1e70*/  F2FP.BF16.F32.PACK_AB R58, R61, R60 ;  /* 0x0000003c3d3a723e */ /* 0x000fe200000010ff */
[----:B------:R-:W-:Y:S01]  /*1e80*/  VOTEU.ANY UP1, P0 ;  /* 0x00000000003f7886 */ /* 0x000fe20000020100 */
[----:B------:R-:W-:Y:S02]  /*1e90*/  F2FP.BF16.F32.PACK_AB R59, R63, R62 ;  /* 0x0000003e3f3b723e */ /* 0x000fe400000010ff */
[----:B------:R-:W-:Y:S01]  /*1ea0*/  F2FP.BF16.F32.PACK_AB R64, R65, R64 ;  /* 0x000000404140723e */ /* 0x000fe200000010ff */
[----:B---3--:R-:W-:Y:S01]  /*1eb0*/  @UP0 UMOV UR4, UR20 ;  /* 0x0000001400040c82 */ /* 0x008fe20008000000 */
[----:B------:R-:W-:Y:S01]  /*1ec0*/  LOP3.LUT R0, R0, 0x60, RZ, 0x3c, !PT ;  /* 0x0000006000007812 */ /* 0x000fe200078e3cff */
[----:B------:R-:W-:Y:S01]  /*1ed0*/  @UP0 UMOV UR5, UR21 ;  /* 0x0000001500050c82 */ /* 0x000fe20008000000 */
[----:B------:R-:W-:-:S02]  /*1ee0*/  F2FP.BF16.F32.PACK_AB R34, R37, R36 ;  /* 0x000000242522723e */ /* 0x000fc400000010ff */
[----:B------:R-:W-:Y:S01]  /*1ef0*/  F2FP.BF16.F32.PACK_AB R35, R39, R38 ;  /* 0x000000262723723e */ /* 0x000fe200000010ff */
[----:B------:R-:W-:Y:S01]  /*1f00*/  VIADD R0, R0, UR7 ;  /* 0x0000000700007c36 */ /* 0x000fe20008000000 */
[----:B------:R-:W-:Y:S01]  /*1f10*/  F2FP.BF16.F32.PACK_AB R40, R41, R40 ;  /* 0x000000282928723e */ /* 0x000fe200000010ff */
[----:B------:R-:W1:Y:S02]  /*1f20*/  @!P2 SYNCS.CCTL.IV [UR7+0x12008] ;  /* 0x01200800ff00a9b1 */ /* 0x000e640008000007 */
[----:B-1----:R-:W-:Y:S01]  /*1f30*/  BAR.SYNC.DEFER_BLOCKING 0x0 ;  /* 0x0000000000007b1d */ /* 0x002fe20000010000 */
[----:B------:R-:W-:Y:S02]  /*1f40*/  F2FP.BF16.F32.PACK_AB R65, R67, R66 ;  /* 0x000000424341723e */ /* 0x000fe400000010ff */
[----:B------:R-:W-:Y:S02]  /*1f50*/  F2FP.BF16.F32.PACK_AB R41, R43, R42 ;  /* 0x0000002a2b29723e */ /* 0x000fe400000010ff */
[----:B------:R-:W-:-:S02]  /*1f60*/  F2FP.BF16.F32.PACK_AB R66, R69, R68 ;  /* 0x000000444542723e */ /* 0x000fc400000010ff */
[----:B------:R-:W-:Y:S02]  /*1f70*/  F2FP.BF16.F32.PACK_AB R67, R71, R70 ;  /* 0x000000464743723e */ /* 0x000fe400000010ff */
[----:B------:R-:W-:Y:S02]  /*1f80*/  F2FP.BF16.F32.PACK_AB R72, R73, R72 ;  /* 0x000000484948723e */ /* 0x000fe400000010ff */
[----:B------:R-:W-:Y:S02]  /*1f90*/  F2FP.BF16.F32.PACK_AB R42, R45, R44 ;  /* 0x0000002c2d2a723e */ /* 0x000fe400000010ff */
[----:B------:R-:W-:Y:S02]  /*1fa0*/  F2FP.BF16.F32.PACK_AB R43, R47, R46 ;  /* 0x0000002e2f2b723e */ /* 0x000fe400000010ff */
[----:B------:R-:W-:Y:S02]  /*1fb0*/  F2FP.BF16.F32.PACK_AB R48, R49, R48 ;  /* 0x000000303130723e */ /* 0x000fe400000010ff */
[----:B------:R-:W-:-:S02]  /*1fc0*/  F2FP.BF16.F32.PACK_AB R73, R75, R74 ;  /* 0x0000004a4b49723e */ /* 0x000fc400000010ff */
[----:B------:R-:W-:Y:S02]  /*1fd0*/  F2FP.BF16.F32.PACK_AB R49, R51, R50 ;  /* 0x000000323331723e */ /* 0x000fe400000010ff */
[----:B------:R-:W-:Y:S02]  /*1fe0*/  F2FP.BF16.F32.PACK_AB R74, R77, R76 ;  /* 0x0000004c4d4a723e */ /* 0x000fe400000010ff */
[----:B------:R-:W-:Y:S01]  /*1ff0*/  F2FP.BF16.F32.PACK_AB R75, R79, R78 ;  /* 0x0000004e4f4b723e */ /* 0x000fe200000010ff */
[----:B------:R-:W1:Y:S01]  /*2000*/  @!P2 SYNCS.CCTL.IV [UR7+0x12010] ;  /* 0x01201000ff00a9b1 */ /* 0x000e620008000007 */
[----:B------:R-:W-:Y:S01]  /*2010*/  F2FP.BF16.F32.PACK_AB R80, R81, R80 ;  /* 0x000000505150723e */ /* 0x000fe200000010ff */
[----:B-1----:R-:W-:Y:S01]  /*2020*/  STSM.16.M88.4 [R2], R24 ;  /* 0x0000001802007844 */ /* 0x002fe20000000200 */
[----:B------:R-:W-:Y:S02]  /*2030*/  F2FP.BF16.F32.PACK_AB R50, R53, R52 ;  /* 0x000000343532723e */ /* 0x000fe400000010ff */
[----:B------:R-:W-:Y:S01]  /*2040*/  F2FP.BF16.F32.PACK_AB R51, R55, R54 ;  /* 0x000000363733723e */ /* 0x000fe200000010ff */
[----:B------:R-:W-:Y:S01]  /*2050*/  STSM.16.M88.4 [R2+0x2000], R56 ;  /* 0x0020003802007844 */ /* 0x000fe20000000200 */
[----:B------:R-:W-:-:S02]  /*2060*/  F2FP.BF16.F32.PACK_AB R81, R83, R82 ;  /* 0x000000525351723e */ /* 0x000fc400000010ff */
[----:B------:R-:W-:Y:S01]  /*2070*/  F2FP.BF16.F32.PACK_AB R82, R85, R84 ;  /* 0x000000545552723e */ /* 0x000fe200000010ff */
[----:B------:R-:W-:Y:S01]  /*2080*/  STSM.16.M88.4 [R3], R32 ;  /* 0x0000002003007844 */ /* 0x000fe20000000200 */
[----:B------:R-:W-:-:S03]  /*2090*/  F2FP.BF16.F32.PACK_AB R83, R87, R86 ;  /* 0x000000565753723e */ /* 0x000fc600000010ff */
[----:B------:R-:W-:Y:S04]  /*20a0*/  STSM.16.M88.4 [R3+0x2000], R64 ;  /* 0x0020004003007844 */ /* 0x000fe80000000200 */
[----:B------:R-:W-:Y:S04]  /*20b0*/  STSM.16.M88.4 [R4], R40 ;  /* 0x0000002804007844 */ /* 0x000fe80000000200 */
[----:B------:R-:W-:Y:S04]  /*20c0*/  STSM.16.M88.4 [R4+0x2000], R72 ;  /* 0x0020004804007844 */ /* 0x000fe80000000200 */
[----:B------:R-:W-:Y:S04]  /*20d0*/  STSM.16.M88.4 [R0], R48 ;  /* 0x0000003000007844 */ /* 0x000fe80000000200 */
[----:B------:R-:W-:Y:S01]  /*20e0*/  STSM.16.M88.4 [R0+0x2000], R80 ;  /* 0x0020005000007844 */ /* 0x000fe20000000200 */
[----:B------:R1:W-:Y:S06]  /*20f0*/  MEMBAR.ALL.CTA ;  /* 0x0000000000007992 */ /* 0x0003ec0000008000 */
[----:B-1----:R-:W1:Y:S02]  /*2100*/  FENCE.VIEW.ASYNC.S ;  /* 0x00000000000073c6 */ /* 0x002e640000000000 */
[----:B-1----:R-:W-:Y:S06]  /*2110*/  BAR.SYNC.DEFER_BLOCKING 0x0 ;  /* 0x0000000000007b1d */ /* 0x002fec0000010000 */
[----:B------:R1:W-:Y:S01]  /*2120*/  @UP1 UTMASTG.2D [UR8], [UR4] ;  /* 0x00000008040013b5 */ /* 0x0003e20008008000 */
[----:B------:R0:W-:Y:S01]  /*2130*/  UTMACMDFLUSH ;  /* 0x00000000000079b7 */ /* 0x0001e20000000000 */
[----:B------:R-:W-:-:S04]  /*2140*/  DEPBAR.LE SB0, 0x0 ;  /* 0x000080000000791a */ /* 0x000fc80000000000 */
[----:B------:R-:W-:Y:S06]  /*2150*/  BAR.SYNC.DEFER_BLOCKING 0x0 ;  /* 0x0000000000007b1d */ /* 0x000fec0000010000 */
[----:B-1----:R-:W-:Y:S05]  /*2160*/  EXIT ;  /* 0x000000000000794d */ /* 0x002fea0003800000 */
.L_x_48:
[----:B------:R-:W1:Y:S02]  /*2170*/  SYNCS.PHASECHK.TRANS64.TRYWAIT P0, [UR6+0x12000], R3 ;  /* 0x01200003ff0075a7 */ /* 0x000e640008000146 */
[----:B-1----:R-:W-:Y:S05]  /*2180*/  @!P0 BRA `(.L_x_48) ;  /* 0xfffffffc00f88947 */ /* 0x002fea000383ffff */
[----:B------:R-:W-:Y:S05]  /*2190*/  BRA `(.L_x_50) ;  /* 0xfffffff800387947 */ /* 0x000fea000383ffff */
.L_x_51:
[----:B------:R-:W-:-:S00]  /*21a0*/  BRA `(.L_x_51) ;  /* 0xfffffffc00fc7947 */ /* 0x000fc0000383ffff */
[----:B------:R-:W-:-:S00]  /*21b0*/  NOP ;  /* 0x0000000000007918 */ /* 0x000fc00000000000 */
        /* <DEDUP_REMOVED lines=12> */
.L_x_52:


//--------------------- .nv.shared.gluon_wgmma    --------------------------
	.section	.nv.shared.gluon_wgmma,"aw",@nobits
	.sectionflags	@""
	.align	16
	.zero		1024


//--------------------- .nv.shared.reserved.0     --------------------------
	.section	.nv.shared.reserved.0,"aw",@nobits
	.weak		__nv_reservedSMEM_offset_0_alias
	.size		__nv_reservedSMEM_offset_0_alias, 0, 0
	.other		__nv_reservedSMEM_offset_0_alias,@"STO_CUDA_RESERVED_SHARED STV_DEFAULT"
__nv_reservedSMEM_offset_0_alias:
	.zero		0


//--------------------- .nv.constant0.gluon_wgmma --------------------------
	.section	.nv.constant0.gluon_wgmma,"a",@progbits
	.sectionflags	@""
	.align	4
.nv.constant0.gluon_wgmma:
	.zero		608


//--------------------- SYMBOLS --------------------------

	.type		.nv.reservedSmem.offset0,@object
	.size		.nv.reservedSmem.offset0,0x4
